//
// Generated by NVIDIA NVVM Compiler
//
// Compiler Build ID: CL-36424714
// Cuda compilation tools, release 13.0, V13.0.88
// Based on NVVM 20.0.0
//

.version 9.0
.target sm_100
.address_size 64

	// .globl	_Z21update_physics_kernelP4Bodyiddd

.visible .entry _Z21update_physics_kernelP4Bodyiddd(
	.param .u64 .ptr .align 1 _Z21update_physics_kernelP4Bodyiddd_param_0,
	.param .u32 _Z21update_physics_kernelP4Bodyiddd_param_1,
	.param .f64 _Z21update_physics_kernelP4Bodyiddd_param_2,
	.param .f64 _Z21update_physics_kernelP4Bodyiddd_param_3,
	.param .f64 _Z21update_physics_kernelP4Bodyiddd_param_4
)
{
	.reg .pred 	%p<18>;
	.reg .b32 	%r<45>;
	.reg .b64 	%rd<25>;
	.reg .b64 	%fd<411>;

	ld.param.u64 	%rd9, [_Z21update_physics_kernelP4Bodyiddd_param_0];
	ld.param.u32 	%r24, [_Z21update_physics_kernelP4Bodyiddd_param_1];
	ld.param.f64 	%fd70, [_Z21update_physics_kernelP4Bodyiddd_param_4];
	cvta.to.global.u64 	%rd1, %rd9;
	mov.u32 	%r25, %ctaid.x;
	mov.u32 	%r26, %ntid.x;
	mov.u32 	%r27, %tid.x;
	mad.lo.s32 	%r1, %r25, %r26, %r27;
	setp.ge.s32 	%p1, %r1, %r24;
	@%p1 bra 	$L__BB0_24;
	mul.wide.s32 	%rd10, %r1, 56;
	add.s64 	%rd2, %rd1, %rd10;
	ld.global.f64 	%fd1, [%rd2];
	ld.global.f64 	%fd2, [%rd2+8];
	ld.global.f64 	%fd3, [%rd2+16];
	ld.global.f64 	%fd4, [%rd2+48];
	setp.lt.s32 	%p2, %r1, 1;
	mov.f64 	%fd384, 0d0000000000000000;
	mov.b32 	%r43, 0;
	mov.f64 	%fd385, %fd384;
	mov.f64 	%fd386, %fd384;
	@%p2 bra 	$L__BB0_10;
	min.s32 	%r30, %r1, %r24;
	max.s32 	%r43, %r30, 1;
	setp.lt.s32 	%p3, %r30, 4;
	mov.f64 	%fd386, 0d0000000000000000;
	mov.b32 	%r38, 0;
	mov.f64 	%fd385, %fd386;
	mov.f64 	%fd384, %fd386;
	@%p3 bra 	$L__BB0_5;
	and.b32  	%r31, %r43, 2147483644;
	neg.s32 	%r36, %r31;
	add.s64 	%rd23, %rd1, 112;
	mov.f64 	%fd386, 0d0000000000000000;
	ld.param.f64 	%fd362, [_Z21update_physics_kernelP4Bodyiddd_param_3];
	mul.f64 	%fd87, %fd362, %fd4;
$L__BB0_4:
	.pragma "nounroll";
	and.b32  	%r38, %r43, 2147483644;
	ld.global.f64 	%fd75, [%rd23+-112];
	sub.f64 	%fd76, %fd75, %fd1;
	ld.global.f64 	%fd77, [%rd23+-104];
	sub.f64 	%fd78, %fd77, %fd2;
	ld.global.f64 	%fd79, [%rd23+-96];
	sub.f64 	%fd80, %fd79, %fd3;
	mul.f64 	%fd81, %fd78, %fd78;
	fma.rn.f64 	%fd82, %fd76, %fd76, %fd81;
	fma.rn.f64 	%fd83, %fd80, %fd80, %fd82;
	add.f64 	%fd84, %fd70, %fd83;
	sqrt.rn.f64 	%fd85, %fd84;
	ld.global.f64 	%fd86, [%rd23+-64];
	mul.f64 	%fd88, %fd87, %fd86;
	mul.f64 	%fd89, %fd85, %fd85;
	mul.f64 	%fd90, %fd85, %fd89;
	div.rn.f64 	%fd91, %fd88, %fd90;
	fma.rn.f64 	%fd92, %fd76, %fd91, %fd384;
	fma.rn.f64 	%fd93, %fd78, %fd91, %fd385;
	fma.rn.f64 	%fd94, %fd80, %fd91, %fd386;
	ld.global.f64 	%fd95, [%rd23+-56];
	sub.f64 	%fd96, %fd95, %fd1;
	ld.global.f64 	%fd97, [%rd23+-48];
	sub.f64 	%fd98, %fd97, %fd2;
	ld.global.f64 	%fd99, [%rd23+-40];
	sub.f64 	%fd100, %fd99, %fd3;
	mul.f64 	%fd101, %fd98, %fd98;
	fma.rn.f64 	%fd102, %fd96, %fd96, %fd101;
	fma.rn.f64 	%fd103, %fd100, %fd100, %fd102;
	add.f64 	%fd104, %fd70, %fd103;
	sqrt.rn.f64 	%fd105, %fd104;
	ld.global.f64 	%fd106, [%rd23+-8];
	mul.f64 	%fd107, %fd87, %fd106;
	mul.f64 	%fd108, %fd105, %fd105;
	mul.f64 	%fd109, %fd105, %fd108;
	div.rn.f64 	%fd110, %fd107, %fd109;
	fma.rn.f64 	%fd111, %fd96, %fd110, %fd92;
	fma.rn.f64 	%fd112, %fd98, %fd110, %fd93;
	fma.rn.f64 	%fd113, %fd100, %fd110, %fd94;
	ld.global.f64 	%fd114, [%rd23];
	sub.f64 	%fd115, %fd114, %fd1;
	ld.global.f64 	%fd116, [%rd23+8];
	sub.f64 	%fd117, %fd116, %fd2;
	ld.global.f64 	%fd118, [%rd23+16];
	sub.f64 	%fd119, %fd118, %fd3;
	mul.f64 	%fd120, %fd117, %fd117;
	fma.rn.f64 	%fd121, %fd115, %fd115, %fd120;
	fma.rn.f64 	%fd122, %fd119, %fd119, %fd121;
	add.f64 	%fd123, %fd70, %fd122;
	sqrt.rn.f64 	%fd124, %fd123;
	ld.global.f64 	%fd125, [%rd23+48];
	mul.f64 	%fd126, %fd87, %fd125;
	mul.f64 	%fd127, %fd124, %fd124;
	mul.f64 	%fd128, %fd124, %fd127;
	div.rn.f64 	%fd129, %fd126, %fd128;
	fma.rn.f64 	%fd130, %fd115, %fd129, %fd111;
	fma.rn.f64 	%fd131, %fd117, %fd129, %fd112;
	fma.rn.f64 	%fd132, %fd119, %fd129, %fd113;
	ld.global.f64 	%fd133, [%rd23+56];
	sub.f64 	%fd134, %fd133, %fd1;
	ld.global.f64 	%fd135, [%rd23+64];
	sub.f64 	%fd136, %fd135, %fd2;
	ld.global.f64 	%fd137, [%rd23+72];
	sub.f64 	%fd138, %fd137, %fd3;
	mul.f64 	%fd139, %fd136, %fd136;
	fma.rn.f64 	%fd140, %fd134, %fd134, %fd139;
	fma.rn.f64 	%fd141, %fd138, %fd138, %fd140;
	add.f64 	%fd142, %fd70, %fd141;
	sqrt.rn.f64 	%fd143, %fd142;
	ld.global.f64 	%fd144, [%rd23+104];
	mul.f64 	%fd145, %fd87, %fd144;
	mul.f64 	%fd146, %fd143, %fd143;
	mul.f64 	%fd147, %fd143, %fd146;
	div.rn.f64 	%fd148, %fd145, %fd147;
	fma.rn.f64 	%fd384, %fd134, %fd148, %fd130;
	fma.rn.f64 	%fd385, %fd136, %fd148, %fd131;
	fma.rn.f64 	%fd386, %fd138, %fd148, %fd132;
	add.s32 	%r36, %r36, 4;
	add.s64 	%rd23, %rd23, 224;
	setp.ne.s32 	%p4, %r36, 0;
	@%p4 bra 	$L__BB0_4;
$L__BB0_5:
	and.b32  	%r8, %r43, 3;
	setp.eq.s32 	%p5, %r8, 0;
	@%p5 bra 	$L__BB0_10;
	setp.eq.s32 	%p6, %r8, 1;
	@%p6 bra 	$L__BB0_8;
	ld.param.f64 	%fd363, [_Z21update_physics_kernelP4Bodyiddd_param_3];
	mul.wide.u32 	%rd11, %r38, 56;
	add.s64 	%rd12, %rd1, %rd11;
	ld.global.f64 	%fd150, [%rd12];
	sub.f64 	%fd151, %fd150, %fd1;
	ld.global.f64 	%fd152, [%rd12+8];
	sub.f64 	%fd153, %fd152, %fd2;
	ld.global.f64 	%fd154, [%rd12+16];
	sub.f64 	%fd155, %fd154, %fd3;
	mul.f64 	%fd156, %fd153, %fd153;
	fma.rn.f64 	%fd157, %fd151, %fd151, %fd156;
	fma.rn.f64 	%fd158, %fd155, %fd155, %fd157;
	add.f64 	%fd159, %fd70, %fd158;
	sqrt.rn.f64 	%fd160, %fd159;
	ld.global.f64 	%fd161, [%rd12+48];
	mul.f64 	%fd162, %fd363, %fd4;
	mul.f64 	%fd163, %fd162, %fd161;
	mul.f64 	%fd164, %fd160, %fd160;
	mul.f64 	%fd165, %fd160, %fd164;
	div.rn.f64 	%fd166, %fd163, %fd165;
	fma.rn.f64 	%fd167, %fd151, %fd166, %fd384;
	fma.rn.f64 	%fd168, %fd153, %fd166, %fd385;
	fma.rn.f64 	%fd169, %fd155, %fd166, %fd386;
	ld.global.f64 	%fd170, [%rd12+56];
	sub.f64 	%fd171, %fd170, %fd1;
	ld.global.f64 	%fd172, [%rd12+64];
	sub.f64 	%fd173, %fd172, %fd2;
	ld.global.f64 	%fd174, [%rd12+72];
	sub.f64 	%fd175, %fd174, %fd3;
	mul.f64 	%fd176, %fd173, %fd173;
	fma.rn.f64 	%fd177, %fd171, %fd171, %fd176;
	fma.rn.f64 	%fd178, %fd175, %fd175, %fd177;
	add.f64 	%fd179, %fd70, %fd178;
	sqrt.rn.f64 	%fd180, %fd179;
	ld.global.f64 	%fd181, [%rd12+104];
	mul.f64 	%fd182, %fd162, %fd181;
	mul.f64 	%fd183, %fd180, %fd180;
	mul.f64 	%fd184, %fd180, %fd183;
	div.rn.f64 	%fd185, %fd182, %fd184;
	fma.rn.f64 	%fd384, %fd171, %fd185, %fd167;
	fma.rn.f64 	%fd385, %fd173, %fd185, %fd168;
	fma.rn.f64 	%fd386, %fd175, %fd185, %fd169;
	add.s32 	%r38, %r38, 2;
$L__BB0_8:
	and.b32  	%r32, %r43, 1;
	setp.eq.b32 	%p7, %r32, 1;
	not.pred 	%p8, %p7;
	@%p8 bra 	$L__BB0_10;
	ld.param.f64 	%fd364, [_Z21update_physics_kernelP4Bodyiddd_param_3];
	mul.wide.u32 	%rd13, %r38, 56;
	add.s64 	%rd14, %rd1, %rd13;
	ld.global.f64 	%fd186, [%rd14];
	sub.f64 	%fd187, %fd186, %fd1;
	ld.global.f64 	%fd188, [%rd14+8];
	sub.f64 	%fd189, %fd188, %fd2;
	ld.global.f64 	%fd190, [%rd14+16];
	sub.f64 	%fd191, %fd190, %fd3;
	mul.f64 	%fd192, %fd189, %fd189;
	fma.rn.f64 	%fd193, %fd187, %fd187, %fd192;
	fma.rn.f64 	%fd194, %fd191, %fd191, %fd193;
	add.f64 	%fd195, %fd70, %fd194;
	sqrt.rn.f64 	%fd196, %fd195;
	ld.global.f64 	%fd197, [%rd14+48];
	mul.f64 	%fd198, %fd364, %fd4;
	mul.f64 	%fd199, %fd198, %fd197;
	mul.f64 	%fd200, %fd196, %fd196;
	mul.f64 	%fd201, %fd196, %fd200;
	div.rn.f64 	%fd202, %fd199, %fd201;
	fma.rn.f64 	%fd384, %fd187, %fd202, %fd384;
	fma.rn.f64 	%fd385, %fd189, %fd202, %fd385;
	fma.rn.f64 	%fd386, %fd191, %fd202, %fd386;
$L__BB0_10:
	setp.ge.s32 	%p9, %r43, %r24;
	@%p9 bra 	$L__BB0_14;
	setp.eq.s32 	%p10, %r1, %r43;
	@%p10 bra 	$L__BB0_13;
	ld.param.f64 	%fd365, [_Z21update_physics_kernelP4Bodyiddd_param_3];
	mul.wide.u32 	%rd15, %r43, 56;
	add.s64 	%rd16, %rd1, %rd15;
	ld.global.f64 	%fd203, [%rd16];
	sub.f64 	%fd204, %fd203, %fd1;
	ld.global.f64 	%fd205, [%rd16+8];
	sub.f64 	%fd206, %fd205, %fd2;
	ld.global.f64 	%fd207, [%rd16+16];
	sub.f64 	%fd208, %fd207, %fd3;
	mul.f64 	%fd209, %fd206, %fd206;
	fma.rn.f64 	%fd210, %fd204, %fd204, %fd209;
	fma.rn.f64 	%fd211, %fd208, %fd208, %fd210;
	add.f64 	%fd212, %fd70, %fd211;
	sqrt.rn.f64 	%fd213, %fd212;
	mul.f64 	%fd214, %fd365, %fd4;
	ld.global.f64 	%fd215, [%rd16+48];
	mul.f64 	%fd216, %fd214, %fd215;
	mul.f64 	%fd217, %fd213, %fd213;
	mul.f64 	%fd218, %fd213, %fd217;
	div.rn.f64 	%fd219, %fd216, %fd218;
	fma.rn.f64 	%fd384, %fd204, %fd219, %fd384;
	fma.rn.f64 	%fd385, %fd206, %fd219, %fd385;
	fma.rn.f64 	%fd386, %fd208, %fd219, %fd386;
$L__BB0_13:
	add.s32 	%r43, %r43, 1;
$L__BB0_14:
	setp.ge.s32 	%p11, %r43, %r24;
	@%p11 bra 	$L__BB0_23;
	sub.s32 	%r14, %r24, %r43;
	sub.s32 	%r33, %r43, %r24;
	setp.gt.u32 	%p12, %r33, -4;
	@%p12 bra 	$L__BB0_18;
	and.b32  	%r34, %r14, -4;
	neg.s32 	%r41, %r34;
	mul.wide.u32 	%rd17, %r43, 56;
	add.s64 	%rd18, %rd17, %rd1;
	add.s64 	%rd24, %rd18, 112;
	ld.param.f64 	%fd366, [_Z21update_physics_kernelP4Bodyiddd_param_3];
	mul.f64 	%fd233, %fd366, %fd4;
$L__BB0_17:
	.pragma "nounroll";
	ld.global.f64 	%fd221, [%rd24+-112];
	sub.f64 	%fd222, %fd221, %fd1;
	ld.global.f64 	%fd223, [%rd24+-104];
	sub.f64 	%fd224, %fd223, %fd2;
	ld.global.f64 	%fd225, [%rd24+-96];
	sub.f64 	%fd226, %fd225, %fd3;
	mul.f64 	%fd227, %fd224, %fd224;
	fma.rn.f64 	%fd228, %fd222, %fd222, %fd227;
	fma.rn.f64 	%fd229, %fd226, %fd226, %fd228;
	add.f64 	%fd230, %fd70, %fd229;
	sqrt.rn.f64 	%fd231, %fd230;
	ld.global.f64 	%fd232, [%rd24+-64];
	mul.f64 	%fd234, %fd233, %fd232;
	mul.f64 	%fd235, %fd231, %fd231;
	mul.f64 	%fd236, %fd231, %fd235;
	div.rn.f64 	%fd237, %fd234, %fd236;
	fma.rn.f64 	%fd238, %fd222, %fd237, %fd384;
	fma.rn.f64 	%fd239, %fd224, %fd237, %fd385;
	fma.rn.f64 	%fd240, %fd226, %fd237, %fd386;
	ld.global.f64 	%fd241, [%rd24+-56];
	sub.f64 	%fd242, %fd241, %fd1;
	ld.global.f64 	%fd243, [%rd24+-48];
	sub.f64 	%fd244, %fd243, %fd2;
	ld.global.f64 	%fd245, [%rd24+-40];
	sub.f64 	%fd246, %fd245, %fd3;
	mul.f64 	%fd247, %fd244, %fd244;
	fma.rn.f64 	%fd248, %fd242, %fd242, %fd247;
	fma.rn.f64 	%fd249, %fd246, %fd246, %fd248;
	add.f64 	%fd250, %fd70, %fd249;
	sqrt.rn.f64 	%fd251, %fd250;
	ld.global.f64 	%fd252, [%rd24+-8];
	mul.f64 	%fd253, %fd233, %fd252;
	mul.f64 	%fd254, %fd251, %fd251;
	mul.f64 	%fd255, %fd251, %fd254;
	div.rn.f64 	%fd256, %fd253, %fd255;
	fma.rn.f64 	%fd257, %fd242, %fd256, %fd238;
	fma.rn.f64 	%fd258, %fd244, %fd256, %fd239;
	fma.rn.f64 	%fd259, %fd246, %fd256, %fd240;
	ld.global.f64 	%fd260, [%rd24];
	sub.f64 	%fd261, %fd260, %fd1;
	ld.global.f64 	%fd262, [%rd24+8];
	sub.f64 	%fd263, %fd262, %fd2;
	ld.global.f64 	%fd264, [%rd24+16];
	sub.f64 	%fd265, %fd264, %fd3;
	mul.f64 	%fd266, %fd263, %fd263;
	fma.rn.f64 	%fd267, %fd261, %fd261, %fd266;
	fma.rn.f64 	%fd268, %fd265, %fd265, %fd267;
	add.f64 	%fd269, %fd70, %fd268;
	sqrt.rn.f64 	%fd270, %fd269;
	ld.global.f64 	%fd271, [%rd24+48];
	mul.f64 	%fd272, %fd233, %fd271;
	mul.f64 	%fd273, %fd270, %fd270;
	mul.f64 	%fd274, %fd270, %fd273;
	div.rn.f64 	%fd275, %fd272, %fd274;
	fma.rn.f64 	%fd276, %fd261, %fd275, %fd257;
	fma.rn.f64 	%fd277, %fd263, %fd275, %fd258;
	fma.rn.f64 	%fd278, %fd265, %fd275, %fd259;
	ld.global.f64 	%fd279, [%rd24+56];
	sub.f64 	%fd280, %fd279, %fd1;
	ld.global.f64 	%fd281, [%rd24+64];
	sub.f64 	%fd282, %fd281, %fd2;
	ld.global.f64 	%fd283, [%rd24+72];
	sub.f64 	%fd284, %fd283, %fd3;
	mul.f64 	%fd285, %fd282, %fd282;
	fma.rn.f64 	%fd286, %fd280, %fd280, %fd285;
	fma.rn.f64 	%fd287, %fd284, %fd284, %fd286;
	add.f64 	%fd288, %fd70, %fd287;
	sqrt.rn.f64 	%fd289, %fd288;
	ld.global.f64 	%fd290, [%rd24+104];
	mul.f64 	%fd291, %fd233, %fd290;
	mul.f64 	%fd292, %fd289, %fd289;
	mul.f64 	%fd293, %fd289, %fd292;
	div.rn.f64 	%fd294, %fd291, %fd293;
	fma.rn.f64 	%fd384, %fd280, %fd294, %fd276;
	fma.rn.f64 	%fd385, %fd282, %fd294, %fd277;
	fma.rn.f64 	%fd386, %fd284, %fd294, %fd278;
	add.s32 	%r43, %r43, 4;
	add.s32 	%r41, %r41, 4;
	add.s64 	%rd24, %rd24, 224;
	setp.ne.s32 	%p13, %r41, 0;
	@%p13 bra 	$L__BB0_17;
$L__BB0_18:
	and.b32  	%r21, %r14, 3;
	setp.eq.s32 	%p14, %r21, 0;
	@%p14 bra 	$L__BB0_23;
	setp.eq.s32 	%p15, %r21, 1;
	@%p15 bra 	$L__BB0_21;
	ld.param.f64 	%fd367, [_Z21update_physics_kernelP4Bodyiddd_param_3];
	mul.wide.u32 	%rd19, %r43, 56;
	add.s64 	%rd20, %rd1, %rd19;
	ld.global.f64 	%fd296, [%rd20];
	sub.f64 	%fd297, %fd296, %fd1;
	ld.global.f64 	%fd298, [%rd20+8];
	sub.f64 	%fd299, %fd298, %fd2;
	ld.global.f64 	%fd300, [%rd20+16];
	sub.f64 	%fd301, %fd300, %fd3;
	mul.f64 	%fd302, %fd299, %fd299;
	fma.rn.f64 	%fd303, %fd297, %fd297, %fd302;
	fma.rn.f64 	%fd304, %fd301, %fd301, %fd303;
	add.f64 	%fd305, %fd70, %fd304;
	sqrt.rn.f64 	%fd306, %fd305;
	ld.global.f64 	%fd307, [%rd20+48];
	mul.f64 	%fd308, %fd367, %fd4;
	mul.f64 	%fd309, %fd308, %fd307;
	mul.f64 	%fd310, %fd306, %fd306;
	mul.f64 	%fd311, %fd306, %fd310;
	div.rn.f64 	%fd312, %fd309, %fd311;
	fma.rn.f64 	%fd313, %fd297, %fd312, %fd384;
	fma.rn.f64 	%fd314, %fd299, %fd312, %fd385;
	fma.rn.f64 	%fd315, %fd301, %fd312, %fd386;
	ld.global.f64 	%fd316, [%rd20+56];
	sub.f64 	%fd317, %fd316, %fd1;
	ld.global.f64 	%fd318, [%rd20+64];
	sub.f64 	%fd319, %fd318, %fd2;
	ld.global.f64 	%fd320, [%rd20+72];
	sub.f64 	%fd321, %fd320, %fd3;
	mul.f64 	%fd322, %fd319, %fd319;
	fma.rn.f64 	%fd323, %fd317, %fd317, %fd322;
	fma.rn.f64 	%fd324, %fd321, %fd321, %fd323;
	add.f64 	%fd325, %fd70, %fd324;
	sqrt.rn.f64 	%fd326, %fd325;
	ld.global.f64 	%fd327, [%rd20+104];
	mul.f64 	%fd328, %fd308, %fd327;
	mul.f64 	%fd329, %fd326, %fd326;
	mul.f64 	%fd330, %fd326, %fd329;
	div.rn.f64 	%fd331, %fd328, %fd330;
	fma.rn.f64 	%fd384, %fd317, %fd331, %fd313;
	fma.rn.f64 	%fd385, %fd319, %fd331, %fd314;
	fma.rn.f64 	%fd386, %fd321, %fd331, %fd315;
	add.s32 	%r43, %r43, 2;
$L__BB0_21:
	and.b32  	%r35, %r14, 1;
	setp.eq.b32 	%p16, %r35, 1;
	not.pred 	%p17, %p16;
	@%p17 bra 	$L__BB0_23;
	ld.param.f64 	%fd368, [_Z21update_physics_kernelP4Bodyiddd_param_3];
	mul.wide.u32 	%rd21, %r43, 56;
	add.s64 	%rd22, %rd1, %rd21;
	ld.global.f64 	%fd332, [%rd22];
	sub.f64 	%fd333, %fd332, %fd1;
	ld.global.f64 	%fd334, [%rd22+8];
	sub.f64 	%fd335, %fd334, %fd2;
	ld.global.f64 	%fd336, [%rd22+16];
	sub.f64 	%fd337, %fd336, %fd3;
	mul.f64 	%fd338, %fd335, %fd335;
	fma.rn.f64 	%fd339, %fd333, %fd333, %fd338;
	fma.rn.f64 	%fd340, %fd337, %fd337, %fd339;
	add.f64 	%fd341, %fd70, %fd340;
	sqrt.rn.f64 	%fd342, %fd341;
	ld.global.f64 	%fd343, [%rd22+48];
	mul.f64 	%fd344, %fd368, %fd4;
	mul.f64 	%fd345, %fd344, %fd343;
	mul.f64 	%fd346, %fd342, %fd342;
	mul.f64 	%fd347, %fd342, %fd346;
	div.rn.f64 	%fd348, %fd345, %fd347;
	fma.rn.f64 	%fd384, %fd333, %fd348, %fd384;
	fma.rn.f64 	%fd385, %fd335, %fd348, %fd385;
	fma.rn.f64 	%fd386, %fd337, %fd348, %fd386;
$L__BB0_23:
	ld.param.f64 	%fd361, [_Z21update_physics_kernelP4Bodyiddd_param_2];
	div.rn.f64 	%fd349, %fd384, %fd4;
	div.rn.f64 	%fd350, %fd385, %fd4;
	div.rn.f64 	%fd351, %fd386, %fd4;
	ld.global.f64 	%fd352, [%rd2+24];
	fma.rn.f64 	%fd353, %fd361, %fd349, %fd352;
	st.global.f64 	[%rd2+24], %fd353;
	ld.global.f64 	%fd354, [%rd2+32];
	fma.rn.f64 	%fd355, %fd361, %fd350, %fd354;
	st.global.f64 	[%rd2+32], %fd355;
	ld.global.f64 	%fd356, [%rd2+40];
	fma.rn.f64 	%fd357, %fd361, %fd351, %fd356;
	st.global.f64 	[%rd2+40], %fd357;
	fma.rn.f64 	%fd358, %fd361, %fd353, %fd1;
	st.global.f64 	[%rd2], %fd358;
	fma.rn.f64 	%fd359, %fd361, %fd355, %fd2;
	st.global.f64 	[%rd2+8], %fd359;
	fma.rn.f64 	%fd360, %fd361, %fd357, %fd3;
	st.global.f64 	[%rd2+16], %fd360;
$L__BB0_24:
	ret;

}


// ===== COMPILED SASS (sm_100) =====

	.target	sm_100

	.elftype	@"ET_EXEC"


//--------------------- .note.nv.tkinfo           --------------------------
	.section	.note.nv.tkinfo,"",@"SHT_NOTE"
	.sectionflags	@"SHF_NOTE_NV_TKINFO"
	.tkinfo
        /*0018*/ 	.word	0x00000002
        /*0030*/ 	.string	""
        /*0030*/ 	.string	"ptxas"
        /*0030*/ 	.string	"Cuda compilation tools, release 13.0, V13.0.88"
        /*0030*/ 	.string	"Build cuda_13.0.r13.0/compiler.36424714_0"
        /*0030*/ 	.string	"-arch sm_100 -m 64 "



//--------------------- .note.nv.cuinfo           --------------------------
	.section	.note.nv.cuinfo,"",@"SHT_NOTE"
	.sectionflags	@"SHF_NOTE_NV_CUINFO"
        /*0018*/ 	.short	0x0002
        /*001a*/ 	.short	0x0064
        /*001c*/ 	.short	0x0082
	.zero		2


//--------------------- .nv.info                  --------------------------
	.section	.nv.info,"",@"SHT_CUDA_INFO"
	.align	4


	//----- nvinfo : EIATTR_REGCOUNT
	.align		4
        /*0000*/ 	.byte	0x04, 0x2f
        /*0002*/ 	.short	(.L_1 - .L_0)
	.align		4
.L_0:
        /*0004*/ 	.word	index@(_Z21update_physics_kernelP4Bodyiddd)
        /*0008*/ 	.word	0x0000003c


	//----- nvinfo : EIATTR_FRAME_SIZE
	.align		4
.L_1:
        /*000c*/ 	.byte	0x04, 0x11
        /*000e*/ 	.short	(.L_3 - .L_2)
	.align		4
.L_2:
        /*0010*/ 	.word	index@($__internal_1_$__cuda_sm20_dsqrt_rn_f64_mediumpath_v1)
        /*0014*/ 	.word	0x00000000


	//----- nvinfo : EIATTR_FRAME_SIZE
	.align		4
.L_3:
        /*0018*/ 	.byte	0x04, 0x11
        /*001a*/ 	.short	(.L_5 - .L_4)
	.align		4
.L_4:
        /*001c*/ 	.word	index@($__internal_0_$__cuda_sm20_div_rn_f64_full)
        /*0020*/ 	.word	0x00000000


	//----- nvinfo : EIATTR_FRAME_SIZE
	.align		4
.L_5:
        /*0024*/ 	.byte	0x04, 0x11
        /*0026*/ 	.short	(.L_7 - .L_6)
	.align		4
.L_6:
        /*0028*/ 	.word	index@(_Z21update_physics_kernelP4Bodyiddd)
        /*002c*/ 	.word	0x00000000


	//----- nvinfo : EIATTR_MIN_STACK_SIZE
	.align		4
.L_7:
        /*0030*/ 	.byte	0x04, 0x12
        /*0032*/ 	.short	(.L_9 - .L_8)
	.align		4
.L_8:
        /*0034*/ 	.word	index@(_Z21update_physics_kernelP4Bodyiddd)
        /*0038*/ 	.word	0x00000000
.L_9:


//--------------------- .nv.compat                --------------------------
	.section	.nv.compat,"",@"SHT_CUDA_COMPAT_INFO"
	.align	4
        /*0000*/ 	.byte	0x02, 0x09, 0x00, 0x00, 0x02, 0x02, 0x01, 0x00, 0x02, 0x05, 0x05, 0x00, 0x03, 0x07, 0x01, 0x01
        /*0010*/ 	.byte	0x02, 0x03, 0x00, 0x00, 0x02, 0x06, 0x01, 0x00, 0x04, 0x0b, 0x08, 0x00, 0x01, 0x00, 0x00, 0x00
        /*0020*/ 	.byte	0x00, 0x00, 0x00, 0x00


//--------------------- .nv.info._Z21update_physics_kernelP4Bodyiddd --------------------------
	.section	.nv.info._Z21update_physics_kernelP4Bodyiddd,"",@"SHT_CUDA_INFO"
	.sectionflags	@""
	.align	4


	//----- nvinfo : EIATTR_CUDA_API_VERSION
	.align		4
        /*0000*/ 	.byte	0x04, 0x37
        /*0002*/ 	.short	(.L_11 - .L_10)
.L_10:
        /*0004*/ 	.word	0x00000082


	//----- nvinfo : EIATTR_KPARAM_INFO
	.align		4
.L_11:
        /*0008*/ 	.byte	0x04, 0x17
        /*000a*/ 	.short	(.L_13 - .L_12)
.L_12:
        /*000c*/ 	.word	0x00000000
        /*0010*/ 	.short	0x0004
        /*0012*/ 	.short	0x0020
        /*0014*/ 	.byte	0x00, 0xf0, 0x21, 0x00


	//----- nvinfo : EIATTR_KPARAM_INFO
	.align		4
.L_13:
        /*0018*/ 	.byte	0x04, 0x17
        /*001a*/ 	.short	(.L_15 - .L_14)
.L_14:
        /*001c*/ 	.word	0x00000000
        /*0020*/ 	.short	0x0003
        /*0022*/ 	.short	0x0018
        /*0024*/ 	.byte	0x00, 0xf0, 0x21, 0x00


	//----- nvinfo : EIATTR_KPARAM_INFO
	.align		4
.L_15:
        /*0028*/ 	.byte	0x04, 0x17
        /*002a*/ 	.short	(.L_17 - .L_16)
.L_16:
        /*002c*/ 	.word	0x00000000
        /*0030*/ 	.short	0x0002
        /*0032*/ 	.short	0x0010
        /*0034*/ 	.byte	0x00, 0xf0, 0x21, 0x00


	//----- nvinfo : EIATTR_KPARAM_INFO
	.align		4
.L_17:
        /*0038*/ 	.byte	0x04, 0x17
        /*003a*/ 	.short	(.L_19 - .L_18)
.L_18:
        /*003c*/ 	.word	0x00000000
        /*0040*/ 	.short	0x0001
        /*0042*/ 	.short	0x0008
        /*0044*/ 	.byte	0x00, 0xf0, 0x11, 0x00


	//----- nvinfo : EIATTR_KPARAM_INFO
	.align		4
.L_19:
        /*0048*/ 	.byte	0x04, 0x17
        /*004a*/ 	.short	(.L_21 - .L_20)
.L_20:
        /*004c*/ 	.word	0x00000000
        /*0050*/ 	.short	0x0000
        /*0052*/ 	.short	0x0000
        /*0054*/ 	.byte	0x00, 0xf5, 0x21, 0x00


	//----- nvinfo : EIATTR_SPARSE_MMA_MASK
	.align		4
.L_21:
        /*0058*/ 	.byte	0x03, 0x50
        /*005a*/ 	.short	0x0000


	//----- nvinfo : EIATTR_MAXREG_COUNT
	.align		4
        /*005c*/ 	.byte	0x03, 0x1b
        /*005e*/ 	.short	0x00ff


	//----- nvinfo : EIATTR_MERCURY_ISA_VERSION
	.align		4
        /*0060*/ 	.byte	0x03, 0x5f
        /*0062*/ 	.short	0x0101


	//----- nvinfo : EIATTR_VRC_CTA_INIT_COUNT
	.align		4
        /*0064*/ 	.byte	0x02, 0x4a
	.zero		1
	.zero		1


	//----- nvinfo : EIATTR_EXIT_INSTR_OFFSETS
	.align		4
        /*0068*/ 	.byte	0x04, 0x1c
        /*006a*/ 	.short	(.L_23 - .L_22)


	//   ....[0]....
.L_22:
        /*006c*/ 	.word	0x00000070


	//   ....[1]....
        /*0070*/ 	.word	0x00004920


	//----- nvinfo : EIATTR_CRS_STACK_SIZE
	.align		4
.L_23:
        /*0074*/ 	.byte	0x04, 0x1e
        /*0076*/ 	.short	(.L_25 - .L_24)
.L_24:
        /*0078*/ 	.word	0x00000000


	//----- nvinfo : EIATTR_CBANK_PARAM_SIZE
	.align		4
.L_25:
        /*007c*/ 	.byte	0x03, 0x19
        /*007e*/ 	.short	0x0028


	//----- nvinfo : EIATTR_PARAM_CBANK
	.align		4
        /*0080*/ 	.byte	0x04, 0x0a
        /*0082*/ 	.short	(.L_27 - .L_26)
	.align		4
.L_26:
        /*0084*/ 	.word	index@(.nv.constant0._Z21update_physics_kernelP4Bodyiddd)
        /*0088*/ 	.short	0x0380
        /*008a*/ 	.short	0x0028


	//----- nvinfo : EIATTR_SW_WAR
	.align		4
.L_27:
        /*008c*/ 	.byte	0x04, 0x36
        /*008e*/ 	.short	(.L_29 - .L_28)
.L_28:
        /*0090*/ 	.word	0x00000008
.L_29:


//--------------------- .nv.callgraph             --------------------------
	.section	.nv.callgraph,"",@"SHT_CUDA_CALLGRAPH"
	.align	4
	.sectionentsize	8
	.align		4
        /*0000*/ 	.word	0x00000000
	.align		4
        /*0004*/ 	.word	0xffffffff
	.align		4
        /*0008*/ 	.word	0x00000000
	.align		4
        /*000c*/ 	.word	0xfffffffe
	.align		4
        /*0010*/ 	.word	0x00000000
	.align		4
        /*0014*/ 	.word	0xfffffffd
	.align		4
        /*0018*/ 	.word	0x00000000
	.align		4
        /*001c*/ 	.word	0xfffffffc


//--------------------- .text._Z21update_physics_kernelP4Bodyiddd --------------------------
	.section	.text._Z21update_physics_kernelP4Bodyiddd,"ax",@progbits
	.align	128
        .global         _Z21update_physics_kernelP4Bodyiddd
        .type           _Z21update_physics_kernelP4Bodyiddd,@function
        .size           _Z21update_physics_kernelP4Bodyiddd,(.L_x_95 - _Z21update_physics_kernelP4Bodyiddd)
        .other          _Z21update_physics_kernelP4Bodyiddd,@"STO_CUDA_ENTRY STV_DEFAULT"
_Z21update_physics_kernelP4Bodyiddd:
.text._Z21update_physics_kernelP4Bodyiddd:
[----:B------:R-:W-:Y:S01]  /*0000*/  LDC R1, c[0x0][0x37c] ;  /* 0x0000df00ff017b82 */ /* 0x000fe20000000800 */
[----:B------:R-:W0:Y:S07]  /*0010*/  S2R R0, SR_TID.X ;  /* 0x0000000000007919 */ /* 0x000e2e0000002100 */
[----:B------:R-:W0:Y:S01]  /*0020*/  S2UR UR4, SR_CTAID.X ;  /* 0x00000000000479c3 */ /* 0x000e220000002500 */
[----:B------:R-:W1:Y:S07]  /*0030*/  LDCU UR8, c[0x0][0x388] ;  /* 0x00007100ff0877ac */ /* 0x000e6e0008000800 */
[----:B------:R-:W0:Y:S02]  /*0040*/  LDC R45, c[0x0][0x360] ;  /* 0x0000d800ff2d7b82 */ /* 0x000e240000000800 */
[----:B0-----:R-:W-:-:S05]  /*0050*/  IMAD R45, R45, UR4, R0 ;  /* 0x000000042d2d7c24 */ /* 0x001fca000f8e0200 */
[----:B-1----:R-:W-:-:S13]  /*0060*/  ISETP.GE.AND P0, PT, R45, UR8, PT ;  /* 0x000000082d007c0c */ /* 0x002fda000bf06270 */
[----:B------:R-:W-:Y:S05]  /*0070*/  @P0 EXIT ;  /* 0x000000000000094d */ /* 0x000fea0003800000 */
[----:B------:R-:W0:Y:S01]  /*0080*/  LDC.64 R20, c[0x0][0x380] ;  /* 0x0000e000ff147b82 */ /* 0x000e220000000a00 */
[----:B------:R-:W1:Y:S01]  /*0090*/  LDCU.64 UR6, c[0x0][0x358] ;  /* 0x00006b00ff0677ac */ /* 0x000e620008000a00 */
[----:B------:R-:W2:Y:S01]  /*00a0*/  LDCU.64 UR12, c[0x0][0x3a0] ;  /* 0x00007400ff0c77ac */ /* 0x000ea20008000a00 */
[----:B0-----:R-:W-:-:S05]  /*00b0*/  IMAD.WIDE R20, R45, 0x38, R20 ;  /* 0x000000382d147825 */ /* 0x001fca00078e0214 */
[----:B-1----:R0:W5:Y:S04]  /*00c0*/  LDG.E.64 R18, desc[UR6][R20.64] ;  /* 0x0000000614127981 */ /* 0x002168000c1e1b00 */
[----:B------:R0:W5:Y:S04]  /*00d0*/  LDG.E.64 R16, desc[UR6][R20.64+0x8] ;  /* 0x0000080614107981 */ /* 0x000168000c1e1b00 */
[----:B------:R0:W5:Y:S04]  /*00e0*/  LDG.E.64 R14, desc[UR6][R20.64+0x10] ;  /* 0x00001006140e7981 */ /* 0x000168000c1e1b00 */
[----:B------:R0:W5:Y:S01]  /*00f0*/  LDG.E.64 R12, desc[UR6][R20.64+0x30] ;  /* 0x00003006140c7981 */ /* 0x000162000c1e1b00 */
[----:B------:R-:W-:Y:S01]  /*0100*/  ISETP.GE.AND P0, PT, R45, 0x1, PT ;  /* 0x000000012d00780c */ /* 0x000fe20003f06270 */
[----:B------:R-:W-:Y:S01]  /*0110*/  BSSY.RECONVERGENT B0, `(.L_x_0) ;  /* 0x00001ea000007945 */ /* 0x000fe20003800200 */
[----:B------:R-:W-:Y:S01]  /*0120*/  IMAD.MOV.U32 R44, RZ, RZ, RZ ;  /* 0x000000ffff2c7224 */ /* 0x000fe200078e00ff */
[----:B------:R-:W-:-:S02]  /*0130*/  CS2R R28, SRZ ;  /* 0x00000000001c7805 */ /* 0x000fc4000001ff00 */
[----:B------:R-:W-:Y:S02]  /*0140*/  CS2R R40, SRZ ;  /* 0x0000000000287805 */ /* 0x000fe4000001ff00 */
[----:B------:R-:W-:-:S06]  /*0150*/  CS2R R26, SRZ ;  /* 0x00000000001a7805 */ /* 0x000fcc000001ff00 */
[----:B0-2---:R-:W-:Y:S05]  /*0160*/  @!P0 BRA `(.L_x_1) ;  /* 0x0000001c00908947 */ /* 0x005fea0003800000 */
[----:B------:R-:W-:Y:S01]  /*0170*/  VIMNMX R44, PT, PT, R45, UR8, PT ;  /* 0x000000082d2c7c48 */ /* 0x000fe2000bfe0100 */
[----:B------:R-:W-:Y:S01]  /*0180*/  BSSY.RECONVERGENT B2, `(.L_x_2) ;  /* 0x000010c000027945 */ /* 0x000fe20003800200 */
[----:B------:R-:W-:Y:S01]  /*0190*/  IMAD.MOV.U32 R11, RZ, RZ, RZ ;  /* 0x000000ffff0b7224 */ /* 0x000fe200078e00ff */
[----:B------:R-:W-:Y:S02]  /*01a0*/  CS2R R26, SRZ ;  /* 0x00000000001a7805 */ /* 0x000fe4000001ff00 */
[C---:B------:R-:W-:Y:S02]  /*01b0*/  ISETP.GE.AND P0, PT, R44.reuse, 0x4, PT ;  /* 0x000000042c00780c */ /* 0x040fe40003f06270 */
[----:B------:R-:W-:Y:S02]  /*01c0*/  CS2R R40, SRZ ;  /* 0x0000000000287805 */ /* 0x000fe4000001ff00 */
[----:B------:R-:W-:Y:S02]  /*01d0*/  CS2R R28, SRZ ;  /* 0x00000000001c7805 */ /* 0x000fe4000001ff00 */
[----:B------:R-:W-:-:S07]  /*01e0*/  VIMNMX R44, PT, PT, R44, 0x1, !PT ;  /* 0x000000012c2c7848 */ /* 0x000fce0007fe0100 */
[----:B------:R-:W-:Y:S05]  /*01f0*/  @!P0 BRA `(.L_x_3) ;  /* 0x0000001000108947 */ /* 0x000fea0003800000 */
[----:B------:R-:W0:Y:S01]  /*0200*/  LDCU.64 UR4, c[0x0][0x380] ;  /* 0x00007000ff0477ac */ /* 0x000e220008000a00 */
[----:B------:R-:W-:Y:S02]  /*0210*/  LOP3.LUT R10, R44, 0x7ffffffc, RZ, 0xc0, !PT ;  /* 0x7ffffffc2c0a7812 */ /* 0x000fe400078ec0ff */
[----:B------:R-:W-:Y:S01]  /*0220*/  CS2R R26, SRZ ;  /* 0x00000000001a7805 */ /* 0x000fe2000001ff00 */
[----:B------:R-:W1:Y:S02]  /*0230*/  LDCU.64 UR10, c[0x0][0x398] ;  /* 0x00007300ff0a77ac */ /* 0x000e640008000a00 */
[----:B------:R-:W-:Y:S01]  /*0240*/  IMAD.MOV R10, RZ, RZ, -R10 ;  /* 0x000000ffff0a7224 */ /* 0x000fe200078e0a0a */
[----:B0-----:R-:W-:-:S04]  /*0250*/  UIADD3 UR4, UP0, UPT, UR4, 0x70, URZ ;  /* 0x0000007004047890 */ /* 0x001fc8000ff1e0ff */
[----:B------:R-:W-:Y:S01]  /*0260*/  UIADD3.X UR5, UPT, UPT, URZ, UR5, URZ, UP0, !UPT ;  /* 0x00000005ff057290 */ /* 0x000fe200087fe4ff */
[----:B-1---5:R-:W-:Y:S01]  /*0270*/  DMUL R22, R12, UR10 ;  /* 0x0000000a0c167c28 */ /* 0x022fe20008000000 */
[----:B------:R-:W-:-:S04]  /*0280*/  MOV R24, UR4 ;  /* 0x0000000400187c02 */ /* 0x000fc80008000f00 */
[----:B------:R-:W-:-:S07]  /*0290*/  IMAD.U32 R25, RZ, RZ, UR5 ;  /* 0x00000005ff197e24 */ /* 0x000fce000f8e00ff */
.L_x_20:
[----:B------:R-:W2:Y:S04]  /*02a0*/  LDG.E.64 R30, desc[UR6][R24.64+-0x68] ;  /* 0xffff9806181e7981 */ /* 0x000ea8000c1e1b00 */
[----:B------:R-:W3:Y:S04]  /*02b0*/  LDG.E.64 R42, desc[UR6][R24.64+-0x70] ;  /* 0xffff9006182a7981 */ /* 0x000ee8000c1e1b00 */
[----:B------:R-:W4:Y:S01]  /*02c0*/  LDG.E.64 R38, desc[UR6][R24.64+-0x60] ;  /* 0xffffa00618267981 */ /* 0x000f22000c1e1b00 */
[----:B------:R-:W-:Y:S01]  /*02d0*/  IMAD.MOV.U32 R4, RZ, RZ, 0x0 ;  /* 0x00000000ff047424 */ /* 0x000fe200078e00ff */
[----:B------:R-:W-:Y:S01]  /*02e0*/  MOV R5, 0x3fd80000 ;  /* 0x3fd8000000057802 */ /* 0x000fe20000000f00 */
[----:B------:R-:W-:Y:S01]  /*02f0*/  BSSY.RECONVERGENT B3, `(.L_x_4) ;  /* 0x000001d000037945 */ /* 0x000fe20003800200 */
[----:B------:R-:W-:Y:S01]  /*0300*/  LOP3.LUT R11, R44, 0x7ffffffc, RZ, 0xc0, !PT ;  /* 0x7ffffffc2c0b7812 */ /* 0x000fe200078ec0ff */
[----:B--2---:R-:W-:-:S02]  /*0310*/  DADD R30, -R16, R30 ;  /* 0x00000000101e7229 */ /* 0x004fc4000000011e */
[----:B---3--:R-:W-:-:S06]  /*0320*/  DADD R42, -R18, R42 ;  /* 0x00000000122a7229 */ /* 0x008fcc000000012a */
[----:B------:R-:W-:Y:S02]  /*0330*/  DMUL R2, R30, R30 ;  /* 0x0000001e1e027228 */ /* 0x000fe40000000000 */
[----:B----4-:R-:W-:-:S06]  /*0340*/  DADD R38, -R14, R38 ;  /* 0x000000000e267229 */ /* 0x010fcc0000000126 */
[----:B------:R-:W-:-:S08]  /*0350*/  DFMA R2, R42, R42, R2 ;  /* 0x0000002a2a02722b */ /* 0x000fd00000000002 */
[----:B------:R-:W-:-:S08]  /*0360*/  DFMA R2, R38, R38, R2 ;  /* 0x000000262602722b */ /* 0x000fd00000000002 */
[----:B------:R-:W-:-:S06]  /*0370*/  DADD R8, R2, UR12 ;  /* 0x0000000c02087e29 */ /* 0x000fcc0008000000 */
[----:B------:R-:W0:Y:S04]  /*0380*/  MUFU.RSQ64H R33, R9 ;  /* 0x0000000900217308 */ /* 0x000e280000001c00 */
[----:B------:R-:W-:-:S05]  /*0390*/  VIADD R32, R9, 0xfcb00000 ;  /* 0xfcb0000009207836 */ /* 0x000fca0000000000 */
[----:B------:R-:W-:Y:S01]  /*03a0*/  ISETP.GE.U32.AND P0, PT, R32, 0x7ca00000, PT ;  /* 0x7ca000002000780c */ /* 0x000fe20003f06070 */
[----:B0-----:R-:W-:-:S08]  /*03b0*/  DMUL R2, R32, R32 ;  /* 0x0000002020027228 */ /* 0x001fd00000000000 */
[----:B------:R-:W-:-:S08]  /*03c0*/  DFMA R2, R8, -R2, 1 ;  /* 0x3ff000000802742b */ /* 0x000fd00000000802 */
[----:B------:R-:W-:Y:S02]  /*03d0*/  DFMA R4, R2, R4, 0.5 ;  /* 0x3fe000000204742b */ /* 0x000fe40000000004 */
[----:B------:R-:W-:-:S08]  /*03e0*/  DMUL R2, R32, R2 ;  /* 0x0000000220027228 */ /* 0x000fd00000000000 */
[----:B------:R-:W-:-:S08]  /*03f0*/  DFMA R36, R4, R2, R32 ;  /* 0x000000020424722b */ /* 0x000fd00000000020 */
[----:B------:R-:W-:Y:S02]  /*0400*/  DMUL R4, R8, R36 ;  /* 0x0000002408047228 */ /* 0x000fe40000000000 */
[----:B------:R-:W-:Y:S02]  /*0410*/  VIADD R3, R37, 0xfff00000 ;  /* 0xfff0000025037836 */ /* 0x000fe40000000000 */
[----:B------:R-:W-:-:S04]  /*0420*/  IMAD.MOV.U32 R2, RZ, RZ, R36 ;  /* 0x000000ffff027224 */ /* 0x000fc800078e0024 */
[----:B------:R-:W-:-:S08]  /*0430*/  DFMA R6, R4, -R4, R8 ;  /* 0x800000040406722b */ /* 0x000fd00000000008 */
[----:B------:R-:W-:Y:S01]  /*0440*/  DFMA R34, R6, R2, R4 ;  /* 0x000000020622722b */ /* 0x000fe20000000004 */
[----:B------:R-:W-:Y:S10]  /*0450*/  @!P0 BRA `(.L_x_5) ;  /* 0x0000000000188947 */ /* 0x000ff40003800000 */
[----:B------:R-:W-:Y:S01]  /*0460*/  IMAD.MOV.U32 R2, RZ, RZ, R36 ;  /* 0x000000ffff027224 */ /* 0x000fe200078e0024 */
[----:B------:R-:W-:Y:S02]  /*0470*/  MOV R0, R32 ;  /* 0x0000002000007202 */ /* 0x000fe40000000f00 */
[----:B------:R-:W-:-:S07]  /*0480*/  MOV R46, 0x4a0 ;  /* 0x000004a0002e7802 */ /* 0x000fce0000000f00 */
[----:B------:R-:W-:Y:S05]  /*0490*/  CALL.REL.NOINC `($__internal_1_$__cuda_sm20_dsqrt_rn_f64_mediumpath_v1) ;  /* 0x0000004800bc7944 */ /* 0x000fea0003c00000 */
[----:B------:R-:W-:Y:S02]  /*04a0*/  IMAD.MOV.U32 R34, RZ, RZ, R2 ;  /* 0x000000ffff227224 */ /* 0x000fe400078e0002 */
[----:B------:R-:W-:-:S07]  /*04b0*/  IMAD.MOV.U32 R35, RZ, RZ, R3 ;  /* 0x000000ffff237224 */ /* 0x000fce00078e0003 */
.L_x_5:
[----:B------:R-:W-:Y:S05]  /*04c0*/  BSYNC.RECONVERGENT B3 ;  /* 0x0000000000037941 */ /* 0x000fea0003800200 */
.L_x_4:
[----:B------:R-:W2:Y:S01]  /*04d0*/  LDG.E.64 R4, desc[UR6][R24.64+-0x40] ;  /* 0xffffc00618047981 */ /* 0x000ea2000c1e1b00 */
[-C--:B------:R-:W-:Y:S01]  /*04e0*/  DMUL R2, R34, R34.reuse ;  /* 0x0000002222027228 */ /* 0x080fe20000000000 */
[----:B------:R-:W-:Y:S01]  /*04f0*/  IMAD.MOV.U32 R6, RZ, RZ, 0x1 ;  /* 0x00000001ff067424 */ /* 0x000fe200078e00ff */
[----:B------:R-:W-:Y:S06]  /*0500*/  BSSY.RECONVERGENT B3, `(.L_x_6) ;  /* 0x0000014000037945 */ /* 0x000fec0003800200 */
[----:B------:R-:W-:-:S06]  /*0510*/  DMUL R2, R2, R34 ;  /* 0x0000002202027228 */ /* 0x000fcc0000000000 */
[----:B------:R-:W0:Y:S02]  /*0520*/  MUFU.RCP64H R7, R3 ;  /* 0x0000000300077308 */ /* 0x000e240000001800 */
[----:B0-----:R-:W-:-:S08]  /*0530*/  DFMA R8, -R2, R6, 1 ;  /* 0x3ff000000208742b */ /* 0x001fd00000000106 */
[----:B------:R-:W-:-:S08]  /*0540*/  DFMA R8, R8, R8, R8 ;  /* 0x000000080808722b */ /* 0x000fd00000000008 */
[----:B------:R-:W-:-:S08]  /*0550*/  DFMA R8, R6, R8, R6 ;  /* 0x000000080608722b */ /* 0x000fd00000000006 */
[----:B------:R-:W-:-:S08]  /*0560*/  DFMA R6, -R2, R8, 1 ;  /* 0x3ff000000206742b */ /* 0x000fd00000000108 */
[----:B------:R-:W-:Y:S02]  /*0570*/  DFMA R6, R8, R6, R8 ;  /* 0x000000060806722b */ /* 0x000fe40000000008 */
[----:B--2---:R-:W-:-:S08]  /*0580*/  DMUL R4, R22, R4 ;  /* 0x0000000416047228 */ /* 0x004fd00000000000 */
[----:B------:R-:W-:Y:S02]  /*0590*/  DMUL R50, R4, R6 ;  /* 0x0000000604327228 */ /* 0x000fe40000000000 */
[----:B------:R-:W-:-:S06]  /*05a0*/  FSETP.GEU.AND P1, PT, |R5|, 6.5827683646048100446e-37, PT ;  /* 0x036000000500780b */ /* 0x000fcc0003f2e200 */
[----:B------:R-:W-:-:S08]  /*05b0*/  DFMA R8, -R2, R50, R4 ;  /* 0x000000320208722b */ /* 0x000fd00000000104 */
[----:B------:R-:W-:-:S10]  /*05c0*/  DFMA R50, R6, R8, R50 ;  /* 0x000000080632722b */ /* 0x000fd40000000032 */
[----:B------:R-:W-:-:S05]  /*05d0*/  FFMA R0, RZ, R3, R51 ;  /* 0x00000003ff007223 */ /* 0x000fca0000000033 */
[----:B------:R-:W-:-:S13]  /*05e0*/  FSETP.GT.AND P0, PT, |R0|, 1.469367938527859385e-39, PT ;  /* 0x001000000000780b */ /* 0x000fda0003f04200 */
[----:B------:R-:W-:Y:S05]  /*05f0*/  @P0 BRA P1, `(.L_x_7) ;  /* 0x0000000000100947 */ /* 0x000fea0000800000 */
[----:B------:R-:W-:-:S07]  /*0600*/  MOV R0, 0x620 ;  /* 0x0000062000007802 */ /* 0x000fce0000000f00 */
[----:B------:R-:W-:Y:S05]  /*0610*/  CALL.REL.NOINC `($__internal_0_$__cuda_sm20_div_rn_f64_full) ;  /* 0x0000004000c47944 */ /* 0x000fea0003c00000 */
[----:B------:R-:W-:Y:S01]  /*0620*/  MOV R50, R2 ;  /* 0x0000000200327202 */ /* 0x000fe20000000f00 */
[----:B------:R-:W-:-:S07]  /*0630*/  IMAD.MOV.U32 R51, RZ, RZ, R3 ;  /* 0x000000ffff337224 */ /* 0x000fce00078e0003 */
.L_x_7:
[----:B------:R-:W-:Y:S05]  /*0640*/  BSYNC.RECONVERGENT B3 ;  /* 0x0000000000037941 */ /* 0x000fea0003800200 */
.L_x_6:
[----:B------:R-:W2:Y:S04]  /*0650*/  LDG.E.64 R34, desc[UR6][R24.64+-0x30] ;  /* 0xffffd00618227981 */ /* 0x000ea8000c1e1b00 */
[----:B------:R-:W3:Y:S04]  /*0660*/  LDG.E.64 R32, desc[UR6][R24.64+-0x38] ;  /* 0xffffc80618207981 */ /* 0x000ee8000c1e1b00 */
[----:B------:R-:W4:Y:S01]  /*0670*/  LDG.E.64 R36, desc[UR6][R24.64+-0x28] ;  /* 0xffffd80618247981 */ /* 0x000f22000c1e1b00 */
[----:B------:R-:W-:Y:S01]  /*0680*/  IMAD.MOV.U32 R48, RZ, RZ, 0x0 ;  /* 0x00000000ff307424 */ /* 0x000fe200078e00ff */
[----:B------:R-:W-:Y:S01]  /*0690*/  MOV R49, 0x3fd80000 ;  /* 0x3fd8000000317802 */ /* 0x000fe20000000f00 */
[-C--:B------:R-:W-:Y:S01]  /*06a0*/  DFMA R38, R38, R50.reuse, R26 ;  /* 0x000000322626722b */ /* 0x080fe2000000001a */
[----:B------:R-:W-:Y:S01]  /*06b0*/  BSSY.RECONVERGENT B3, `(.L_x_8) ;  /* 0x000001e000037945 */ /* 0x000fe20003800200 */
[----:B------:R-:W-:-:S02]  /*06c0*/  DFMA R42, R42, R50, R28 ;  /* 0x000000322a2a722b */ /* 0x000fc4000000001c */
[----:B------:R-:W-:Y:S02]  /*06d0*/  DFMA R40, R30, R50, R40 ;  /* 0x000000321e28722b */ /* 0x000fe40000000028 */
[----:B--2---:R-:W-:Y:S02]  /*06e0*/  DADD R34, -R16, R34 ;  /* 0x0000000010227229 */ /* 0x004fe40000000122 */
        /* <DEDUP_REMOVED lines=20> */
[----:B------:R-:W-:Y:S01]  /*0830*/  MOV R0, R46 ;  /* 0x0000002e00007202 */ /* 0x000fe20000000f00 */
[----:B------:R-:W-:Y:S01]  /*0840*/  IMAD.MOV.U32 R2, RZ, RZ, R48 ;  /* 0x000000ffff027224 */ /* 0x000fe200078e0030 */
[----:B------:R-:W-:-:S07]  /*0850*/  MOV R46, 0x870 ;  /* 0x00000870002e7802 */ /* 0x000fce0000000f00 */
[----:B------:R-:W-:Y:S05]  /*0860*/  CALL.REL.NOINC `($__internal_1_$__cuda_sm20_dsqrt_rn_f64_mediumpath_v1) ;  /* 0x0000004400c87944 */ /* 0x000fea0003c00000 */
[----:B------:R-:W-:Y:S02]  /*0870*/  IMAD.MOV.U32 R26, RZ, RZ, R2 ;  /* 0x000000ffff1a7224 */ /* 0x000fe400078e0002 */
[----:B------:R-:W-:-:S07]  /*0880*/  IMAD.MOV.U32 R27, RZ, RZ, R3 ;  /* 0x000000ffff1b7224 */ /* 0x000fce00078e0003 */
.L_x_9:
[----:B------:R-:W-:Y:S05]  /*0890*/  BSYNC.RECONVERGENT B3 ;  /* 0x0000000000037941 */ /* 0x000fea0003800200 */
.L_x_8:
        /* <DEDUP_REMOVED lines=23> */
.L_x_11:
[----:B------:R-:W-:Y:S05]  /*0a10*/  BSYNC.RECONVERGENT B3 ;  /* 0x0000000000037941 */ /* 0x000fea0003800200 */
.L_x_10:
        /* <DEDUP_REMOVED lines=36> */
.L_x_13:
[----:B------:R-:W-:Y:S05]  /*0c60*/  BSYNC.RECONVERGENT B3 ;  /* 0x0000000000037941 */ /* 0x000fea0003800200 */
.L_x_12:
        /* <DEDUP_REMOVED lines=23> */
.L_x_15:
[----:B------:R-:W-:Y:S05]  /*0de0*/  BSYNC.RECONVERGENT B3 ;  /* 0x0000000000037941 */ /* 0x000fea0003800200 */
.L_x_14:
        /* <DEDUP_REMOVED lines=36> */
.L_x_17:
[----:B------:R-:W-:Y:S05]  /*1030*/  BSYNC.RECONVERGENT B3 ;  /* 0x0000000000037941 */ /* 0x000fea0003800200 */
.L_x_16:
        /* <DEDUP_REMOVED lines=19> */
[----:B------:R-:W-:Y:S01]  /*1170*/  MOV R2, R6 ;  /* 0x0000000600027202 */ /* 0x000fe20000000f00 */
[----:B------:R-:W-:Y:S01]  /*1180*/  IMAD.MOV.U32 R3, RZ, RZ, R7 ;  /* 0x000000ffff037224 */ /* 0x000fe200078e0007 */
[----:B------:R-:W-:-:S07]  /*1190*/  MOV R0, 0x11b0 ;  /* 0x000011b000007802 */ /* 0x000fce0000000f00 */
[----:B------:R-:W-:Y:S05]  /*11a0*/  CALL.REL.NOINC `($__internal_0_$__cuda_sm20_div_rn_f64_full) ;  /* 0x0000003400e07944 */ /* 0x000fea0003c00000 */
.L_x_19:
[----:B------:R-:W-:Y:S05]  /*11b0*/  BSYNC.RECONVERGENT B3 ;  /* 0x0000000000037941 */ /* 0x000fea0003800200 */
.L_x_18:
[----:B------:R-:W-:Y:S01]  /*11c0*/  VIADD R10, R10, 0x4 ;  /* 0x000000040a0a7836 */ /* 0x000fe20000000000 */
[----:B------:R-:W-:Y:S01]  /*11d0*/  IADD3 R24, P1, PT, R24, 0xe0, RZ ;  /* 0x000000e018187810 */ /* 0x000fe20007f3e0ff */
[-C--:B------:R-:W-:Y:S02]  /*11e0*/  DFMA R28, R40, R2.reuse, R28 ;  /* 0x00000002281c722b */ /* 0x080fe4000000001c */
[-C--:B------:R-:W-:Y:S01]  /*11f0*/  DFMA R40, R38, R2.reuse, R34 ;  /* 0x000000022628722b */ /* 0x080fe20000000022 */
[----:B------:R-:W-:Y:S01]  /*1200*/  ISETP.NE.AND P0, PT, R10, RZ, PT ;  /* 0x000000ff0a00720c */ /* 0x000fe20003f05270 */
[----:B------:R-:W-:Y:S01]  /*1210*/  DFMA R26, R42, R2, R36 ;  /* 0x000000022a1a722b */ /* 0x000fe20000000024 */
[----:B------:R-:W-:-:S11]  /*1220*/  IMAD.X R25, RZ, RZ, R25, P1 ;  /* 0x000000ffff197224 */ /* 0x000fd600008e0619 */
[----:B------:R-:W-:Y:S05]  /*1230*/  @P0 BRA `(.L_x_20) ;  /* 0xfffffff000180947 */ /* 0x000fea000383ffff */
.L_x_3:
[----:B------:R-:W-:Y:S05]  /*1240*/  BSYNC.RECONVERGENT B2 ;  /* 0x0000000000027941 */ /* 0x000fea0003800200 */
.L_x_2:
[----:B------:R-:W-:-:S13]  /*1250*/  LOP3.LUT P0, R0, R44, 0x3, RZ, 0xc0, !PT ;  /* 0x000000032c007812 */ /* 0x000fda000780c0ff */
[----:B------:R-:W-:Y:S05]  /*1260*/  @!P0 BRA `(.L_x_1) ;  /* 0x0000000c00508947 */ /* 0x000fea0003800000 */
[----:B------:R-:W-:Y:S01]  /*1270*/  ISETP.NE.AND P0, PT, R0, 0x1, PT ;  /* 0x000000010000780c */ /* 0x000fe20003f05270 */
[----:B------:R-:W-:-:S12]  /*1280*/  BSSY.RECONVERGENT B2, `(.L_x_21) ;  /* 0x0000089000027945 */ /* 0x000fd80003800200 */
[----:B------:R-:W-:Y:S05]  /*1290*/  @!P0 BRA `(.L_x_22) ;  /* 0x00000008001c8947 */ /* 0x000fea0003800000 */
[----:B------:R-:W0:Y:S01]  /*12a0*/  LDC.64 R42, c[0x0][0x380] ;  /* 0x0000e000ff2a7b82 */ /* 0x000e220000000a00 */
[----:B------:R-:W1:Y:S01]  /*12b0*/  LDCU.64 UR4, c[0x0][0x3a0] ;  /* 0x00007400ff0477ac */ /* 0x000e620008000a00 */
[----:B0-----:R-:W-:-:S05]  /*12c0*/  IMAD.WIDE.U32 R42, R11, 0x38, R42 ;  /* 0x000000380b2a7825 */ /* 0x001fca00078e002a */
[----:B------:R-:W2:Y:S04]  /*12d0*/  LDG.E.64 R36, desc[UR6][R42.64+0x8] ;  /* 0x000008062a247981 */ /* 0x000ea8000c1e1b00 */
[----:B------:R-:W3:Y:S04]  /*12e0*/  LDG.E.64 R38, desc[UR6][R42.64] ;  /* 0x000000062a267981 */ /* 0x000ee8000c1e1b00 */
[----:B------:R-:W4:Y:S01]  /*12f0*/  LDG.E.64 R34, desc[UR6][R42.64+0x10] ;  /* 0x000010062a227981 */ /* 0x000f22000c1e1b00 */
[----:B------:R-:W-:Y:S01]  /*1300*/  IMAD.MOV.U32 R4, RZ, RZ, 0x0 ;  /* 0x00000000ff047424 */ /* 0x000fe200078e00ff */
[----:B------:R-:W-:Y:S01]  /*1310*/  BSSY.RECONVERGENT B3, `(.L_x_23) ;  /* 0x000001f000037945 */ /* 0x000fe20003800200 */
[----:B------:R-:W-:Y:S01]  /*1320*/  IMAD.MOV.U32 R5, RZ, RZ, 0x3fd80000 ;  /* 0x3fd80000ff057424 */ /* 0x000fe200078e00ff */
[----:B--2--5:R-:W-:-:S02]  /*1330*/  DADD R36, -R16, R36 ;  /* 0x0000000010247229 */ /* 0x024fc40000000124 */
[----:B---3--:R-:W-:-:S06]  /*1340*/  DADD R38, -R18, R38 ;  /* 0x0000000012267229 */ /* 0x008fcc0000000126 */
[----:B------:R-:W-:Y:S02]  /*1350*/  DMUL R2, R36, R36 ;  /* 0x0000002424027228 */ /* 0x000fe40000000000 */
[----:B----4-:R-:W-:-:S06]  /*1360*/  DADD R34, -R14, R34 ;  /* 0x000000000e227229 */ /* 0x010fcc0000000122 */
[----:B------:R-:W-:-:S08]  /*1370*/  DFMA R2, R38, R38, R2 ;  /* 0x000000262602722b */ /* 0x000fd00000000002 */
[----:B------:R-:W-:-:S08]  /*1380*/  DFMA R2, R34, R34, R2 ;  /* 0x000000222202722b */ /* 0x000fd00000000002 */
[----:B-1----:R-:W-:-:S06]  /*1390*/  DADD R8, R2, UR4 ;  /* 0x0000000402087e29 */ /* 0x002fcc0008000000 */
[----:B------:R-:W0:Y:S04]  /*13a0*/  MUFU.RSQ64H R23, R9 ;  /* 0x0000000900177308 */ /* 0x000e280000001c00 */
[----:B------:R-:W-:-:S04]  /*13b0*/  IADD3 R22, PT, PT, R9, -0x3500000, RZ ;  /* 0xfcb0000009167810 */ /* 0x000fc80007ffe0ff */
[----:B------:R-:W-:Y:S02]  /*13c0*/  ISETP.GE.U32.AND P0, PT, R22, 0x7ca00000, PT ;  /* 0x7ca000001600780c */ /* 0x000fe40003f06070 */
[----:B0-----:R-:W-:-:S08]  /*13d0*/  DMUL R2, R22, R22 ;  /* 0x0000001616027228 */ /* 0x001fd00000000000 */
[----:B------:R-:W-:-:S08]  /*13e0*/  DFMA R2, R8, -R2, 1 ;  /* 0x3ff000000802742b */ /* 0x000fd00000000802 */
[----:B------:R-:W-:Y:S02]  /*13f0*/  DFMA R4, R2, R4, 0.5 ;  /* 0x3fe000000204742b */ /* 0x000fe40000000004 */
[----:B------:R-:W-:-:S08]  /*1400*/  DMUL R2, R22, R2 ;  /* 0x0000000216027228 */ /* 0x000fd00000000000 */
[----:B------:R-:W-:-:S08]  /*1410*/  DFMA R24, R4, R2, R22 ;  /* 0x000000020418722b */ /* 0x000fd00000000016 */
[----:B------:R-:W-:Y:S02]  /*1420*/  DMUL R4, R8, R24 ;  /* 0x0000001808047228 */ /* 0x000fe40000000000 */
[----:B------:R-:W-:Y:S01]  /*1430*/  VIADD R3, R25, 0xfff00000 ;  /* 0xfff0000019037836 */ /* 0x000fe20000000000 */
[----:B------:R-:W-:-:S05]  /*1440*/  MOV R2, R24 ;  /* 0x0000001800027202 */ /* 0x000fca0000000f00 */
[----:B------:R-:W-:-:S08]  /*1450*/  DFMA R30, R4, -R4, R8 ;  /* 0x80000004041e722b */ /* 0x000fd00000000008 */
[----:B------:R-:W-:Y:S01]  /*1460*/  DFMA R6, R30, R2, R4 ;  /* 0x000000021e06722b */ /* 0x000fe20000000004 */
[----:B------:R-:W-:Y:S10]  /*1470*/  @!P0 BRA `(.L_x_24) ;  /* 0x0000000000208947 */ /* 0x000ff40003800000 */
[----:B------:R-:W-:Y:S01]  /*1480*/  IMAD.MOV.U32 R2, RZ, RZ, R24 ;  /* 0x000000ffff027224 */ /* 0x000fe200078e0018 */
[----:B------:R-:W-:Y:S01]  /*1490*/  MOV R0, R22 ;  /* 0x0000001600007202 */ /* 0x000fe20000000f00 */
[----:B------:R-:W-:Y:S01]  /*14a0*/  IMAD.MOV.U32 R6, RZ, RZ, R30 ;  /* 0x000000ffff067224 */ /* 0x000fe200078e001e */
[----:B------:R-:W-:Y:S01]  /*14b0*/  MOV R46, 0x14e0 ;  /* 0x000014e0002e7802 */ /* 0x000fe20000000f00 */
[----:B------:R-:W-:-:S07]  /*14c0*/  IMAD.MOV.U32 R7, RZ, RZ, R31 ;  /* 0x000000ffff077224 */ /* 0x000fce00078e001f */
[----:B------:R-:W-:Y:S05]  /*14d0*/  CALL.REL.NOINC `($__internal_1_$__cuda_sm20_dsqrt_rn_f64_mediumpath_v1) ;  /* 0x0000003800ac7944 */ /* 0x000fea0003c00000 */
[----:B------:R-:W-:Y:S02]  /*14e0*/  IMAD.MOV.U32 R6, RZ, RZ, R2 ;  /* 0x000000ffff067224 */ /* 0x000fe400078e0002 */
[----:B------:R-:W-:-:S07]  /*14f0*/  IMAD.MOV.U32 R7, RZ, RZ, R3 ;  /* 0x000000ffff077224 */ /* 0x000fce00078e0003 */
.L_x_24:
[----:B------:R-:W-:Y:S05]  /*1500*/  BSYNC.RECONVERGENT B3 ;  /* 0x0000000000037941 */ /* 0x000fea0003800200 */
.L_x_23:
[----:B------:R-:W2:Y:S01]  /*1510*/  LDG.E.64 R4, desc[UR6][R42.64+0x30] ;  /* 0x000030062a047981 */ /* 0x000ea2000c1e1b00 */
[-C--:B------:R-:W-:Y:S01]  /*1520*/  DMUL R2, R6, R6.reuse ;  /* 0x0000000606027228 */ /* 0x080fe20000000000 */
[----:B------:R-:W0:Y:S01]  /*1530*/  LDCU.64 UR4, c[0x0][0x398] ;  /* 0x00007300ff0477ac */ /* 0x000e220008000a00 */
[----:B------:R-:W-:Y:S06]  /*1540*/  BSSY.RECONVERGENT B3, `(.L_x_25) ;  /* 0x0000018000037945 */ /* 0x000fec0003800200 */
[----:B------:R-:W-:Y:S01]  /*1550*/  DMUL R2, R2, R6 ;  /* 0x0000000602027228 */ /* 0x000fe20000000000 */
[----:B------:R-:W-:-:S05]  /*1560*/  IMAD.MOV.U32 R6, RZ, RZ, 0x1 ;  /* 0x00000001ff067424 */ /* 0x000fca00078e00ff */
[----:B------:R-:W1:Y:S01]  /*1570*/  MUFU.RCP64H R7, R3 ;  /* 0x0000000300077308 */ /* 0x000e620000001800 */
[----:B0-----:R-:W-:Y:S02]  /*1580*/  DMUL R22, R12, UR4 ;  /* 0x000000040c167c28 */ /* 0x001fe40008000000 */
[----:B-1----:R-:W-:-:S08]  /*1590*/  DFMA R8, -R2, R6, 1 ;  /* 0x3ff000000208742b */ /* 0x002fd00000000106 */
        /* <DEDUP_REMOVED lines=16> */
[----:B------:R-:W-:Y:S02]  /*16a0*/  IMAD.MOV.U32 R50, RZ, RZ, R2 ;  /* 0x000000ffff327224 */ /* 0x000fe400078e0002 */
[----:B------:R-:W-:-:S07]  /*16b0*/  IMAD.MOV.U32 R51, RZ, RZ, R3 ;  /* 0x000000ffff337224 */ /* 0x000fce00078e0003 */
.L_x_26:
[----:B------:R-:W-:Y:S05]  /*16c0*/  BSYNC.RECONVERGENT B3 ;  /* 0x0000000000037941 */ /* 0x000fea0003800200 */
.L_x_25:
[----:B------:R-:W2:Y:S01]  /*16d0*/  LDG.E.64 R30, desc[UR6][R42.64+0x40] ;  /* 0x000040062a1e7981 */ /* 0x000ea2000c1e1b00 */
[----:B------:R-:W0:Y:S03]  /*16e0*/  LDCU.64 UR4, c[0x0][0x3a0] ;  /* 0x00007400ff0477ac */ /* 0x000e260008000a00 */
[----:B------:R-:W3:Y:S04]  /*16f0*/  LDG.E.64 R32, desc[UR6][R42.64+0x38] ;  /* 0x000038062a207981 */ /* 0x000ee8000c1e1b00 */
[----:B------:R-:W4:Y:S01]  /*1700*/  LDG.E.64 R24, desc[UR6][R42.64+0x48] ;  /* 0x000048062a187981 */ /* 0x000f22000c1e1b00 */
[----:B------:R-:W-:Y:S01]  /*1710*/  IMAD.MOV.U32 R48, RZ, RZ, 0x0 ;  /* 0x00000000ff307424 */ /* 0x000fe200078e00ff */
[-C--:B------:R-:W-:Y:S01]  /*1720*/  DFMA R26, R34, R50.reuse, R26 ;  /* 0x00000032221a722b */ /* 0x080fe2000000001a */
[----:B------:R-:W-:Y:S01]  /*1730*/  IMAD.MOV.U32 R49, RZ, RZ, 0x3fd80000 ;  /* 0x3fd80000ff317424 */ /* 0x000fe200078e00ff */
        /* <DEDUP_REMOVED lines=9> */
[----:B0-----:R-:W-:-:S06]  /*17d0*/  DADD R8, R2, UR4 ;  /* 0x0000000402087e29 */ /* 0x001fcc0008000000 */
        /* <DEDUP_REMOVED lines=15> */
[----:B------:R-:W-:Y:S01]  /*18d0*/  MOV R46, 0x1900 ;  /* 0x00001900002e7802 */ /* 0x000fe20000000f00 */
[----:B------:R-:W-:-:S07]  /*18e0*/  IMAD.MOV.U32 R2, RZ, RZ, R48 ;  /* 0x000000ffff027224 */ /* 0x000fce00078e0030 */
[----:B------:R-:W-:Y:S05]  /*18f0*/  CALL.REL.NOINC `($__internal_1_$__cuda_sm20_dsqrt_rn_f64_mediumpath_v1) ;  /* 0x0000003400a47944 */ /* 0x000fea0003c00000 */
[----:B------:R-:W-:Y:S01]  /*1900*/  IMAD.MOV.U32 R34, RZ, RZ, R2 ;  /* 0x000000ffff227224 */ /* 0x000fe200078e0002 */
[----:B------:R-:W-:-:S07]  /*1910*/  MOV R35, R3 ;  /* 0x0000000300237202 */ /* 0x000fce0000000f00 */
.L_x_28:
[----:B------:R-:W-:Y:S05]  /*1920*/  BSYNC.RECONVERGENT B3 ;  /* 0x0000000000037941 */ /* 0x000fea0003800200 */
.L_x_27:
        /* <DEDUP_REMOVED lines=19> */
[----:B------:R-:W-:Y:S01]  /*1a60*/  IMAD.MOV.U32 R4, RZ, RZ, R22 ;  /* 0x000000ffff047224 */ /* 0x000fe200078e0016 */
[----:B------:R-:W-:Y:S01]  /*1a70*/  MOV R2, R6 ;  /* 0x0000000600027202 */ /* 0x000fe20000000f00 */
[----:B------:R-:W-:Y:S01]  /*1a80*/  IMAD.MOV.U32 R5, RZ, RZ, R23 ;  /* 0x000000ffff057224 */ /* 0x000fe200078e0017 */
[----:B------:R-:W-:Y:S01]  /*1a90*/  MOV R0, 0x1ac0 ;  /* 0x00001ac000007802 */ /* 0x000fe20000000f00 */
[----:B------:R-:W-:-:S07]  /*1aa0*/  IMAD.MOV.U32 R3, RZ, RZ, R7 ;  /* 0x000000ffff037224 */ /* 0x000fce00078e0007 */
[----:B------:R-:W-:Y:S05]  /*1ab0*/  CALL.REL.NOINC `($__internal_0_$__cuda_sm20_div_rn_f64_full) ;  /* 0x0000002c009c7944 */ /* 0x000fea0003c00000 */
.L_x_30:
[----:B------:R-:W-:Y:S05]  /*1ac0*/  BSYNC.RECONVERGENT B3 ;  /* 0x0000000000037941 */ /* 0x000fea0003800200 */
.L_x_29:
[-C--:B------:R-:W-:Y:S01]  /*1ad0*/  DFMA R28, R32, R2.reuse, R28 ;  /* 0x00000002201c722b */ /* 0x080fe2000000001c */
[----:B------:R-:W-:Y:S01]  /*1ae0*/  VIADD R11, R11, 0x2 ;  /* 0x000000020b0b7836 */ /* 0x000fe20000000000 */
[-C--:B------:R-:W-:Y:S02]  /*1af0*/  DFMA R40, R30, R2.reuse, R40 ;  /* 0x000000021e28722b */ /* 0x080fe40000000028 */
[----:B------:R-:W-:-:S11]  /*1b00*/  DFMA R26, R24, R2, R26 ;  /* 0x00000002181a722b */ /* 0x000fd6000000001a */
.L_x_22:
[----:B------:R-:W-:Y:S05]  /*1b10*/  BSYNC.RECONVERGENT B2 ;  /* 0x0000000000027941 */ /* 0x000fea0003800200 */
.L_x_21:
[----:B------:R-:W-:-:S04]  /*1b20*/  LOP3.LUT R0, R44, 0x1, RZ, 0xc0, !PT ;  /* 0x000000012c007812 */ /* 0x000fc800078ec0ff */
[----:B------:R-:W-:-:S13]  /*1b30*/  ISETP.NE.U32.AND P0, PT, R0, 0x1, PT ;  /* 0x000000010000780c */ /* 0x000fda0003f05070 */
[----:B------:R-:W-:Y:S05]  /*1b40*/  @P0 BRA `(.L_x_1) ;  /* 0x0000000400180947 */ /* 0x000fea0003800000 */
[----:B------:R-:W0:Y:S01]  /*1b50*/  LDC.64 R30, c[0x0][0x380] ;  /* 0x0000e000ff1e7b82 */ /* 0x000e220000000a00 */
[----:B------:R-:W1:Y:S01]  /*1b60*/  LDCU.64 UR4, c[0x0][0x3a0] ;  /* 0x00007400ff0477ac */ /* 0x000e620008000a00 */
[----:B0-----:R-:W-:-:S05]  /*1b70*/  IMAD.WIDE.U32 R30, R11, 0x38, R30 ;  /* 0x000000380b1e7825 */ /* 0x001fca00078e001e */
[----:B------:R-:W2:Y:S04]  /*1b80*/  LDG.E.64 R22, desc[UR6][R30.64+0x8] ;  /* 0x000008061e167981 */ /* 0x000ea8000c1e1b00 */
[----:B------:R-:W3:Y:S04]  /*1b90*/  LDG.E.64 R24, desc[UR6][R30.64] ;  /* 0x000000061e187981 */ /* 0x000ee8000c1e1b00 */
[----:B------:R-:W4:Y:S01]  /*1ba0*/  LDG.E.64 R10, desc[UR6][R30.64+0x10] ;  /* 0x000010061e0a7981 */ /* 0x000f22000c1e1b00 */
[----:B------:R-:W-:Y:S01]  /*1bb0*/  MOV R4, 0x0 ;  /* 0x0000000000047802 */ /* 0x000fe20000000f00 */
[----:B------:R-:W-:Y:S01]  /*1bc0*/  IMAD.MOV.U32 R5, RZ, RZ, 0x3fd80000 ;  /* 0x3fd80000ff057424 */ /* 0x000fe200078e00ff */
[----:B------:R-:W-:Y:S01]  /*1bd0*/  BSSY.RECONVERGENT B2, `(.L_x_31) ;  /* 0x000001e000027945 */ /* 0x000fe20003800200 */
        /* <DEDUP_REMOVED lines=23> */
[----:B------:R-:W-:Y:S01]  /*1d50*/  MOV R46, 0x1d90 ;  /* 0x00001d90002e7802 */ /* 0x000fe20000000f00 */
[----:B------:R-:W-:Y:S02]  /*1d60*/  IMAD.MOV.U32 R7, RZ, RZ, R37 ;  /* 0x000000ffff077224 */ /* 0x000fe400078e0025 */
[----:B------:R-:W-:-:S07]  /*1d70*/  IMAD.MOV.U32 R0, RZ, RZ, R32 ;  /* 0x000000ffff007224 */ /* 0x000fce00078e0020 */
[----:B------:R-:W-:Y:S05]  /*1d80*/  CALL.REL.NOINC `($__internal_1_$__cuda_sm20_dsqrt_rn_f64_mediumpath_v1) ;  /* 0x0000003000807944 */ /* 0x000fea0003c00000 */
[----:B------:R-:W-:Y:S01]  /*1d90*/  MOV R6, R2 ;  /* 0x0000000200067202 */ /* 0x000fe20000000f00 */
[----:B------:R-:W-:-:S07]  /*1da0*/  IMAD.MOV.U32 R7, RZ, RZ, R3 ;  /* 0x000000ffff077224 */ /* 0x000fce00078e0003 */
.L_x_32:
[----:B------:R-:W-:Y:S05]  /*1db0*/  BSYNC.RECONVERGENT B2 ;  /* 0x0000000000027941 */ /* 0x000fea0003800200 */
.L_x_31:
        /* <DEDUP_REMOVED lines=27> */
.L_x_34:
[----:B------:R-:W-:Y:S05]  /*1f70*/  BSYNC.RECONVERGENT B2 ;  /* 0x0000000000027941 */ /* 0x000fea0003800200 */
.L_x_33:
[-C--:B------:R-:W-:Y:S02]  /*1f80*/  DFMA R28, R24, R2.reuse, R28 ;  /* 0x00000002181c722b */ /* 0x080fe4000000001c */
[-C--:B------:R-:W-:Y:S02]  /*1f90*/  DFMA R40, R22, R2.reuse, R40 ;  /* 0x000000021628722b */ /* 0x080fe40000000028 */
[----:B------:R-:W-:-:S11]  /*1fa0*/  DFMA R26, R10, R2, R26 ;  /* 0x000000020a1a722b */ /* 0x000fd6000000001a */
.L_x_1:
[----:B------:R-:W-:Y:S05]  /*1fb0*/  BSYNC.RECONVERGENT B0 ;  /* 0x0000000000007941 */ /* 0x000fea0003800200 */
.L_x_0:
[----:B------:R-:W0:Y:S01]  /*1fc0*/  LDCU UR4, c[0x0][0x388] ;  /* 0x00007100ff0477ac */ /* 0x000e220008000800 */
[----:B------:R-:W-:Y:S01]  /*1fd0*/  BSSY.RECONVERGENT B0, `(.L_x_35) ;  /* 0x0000050000007945 */ /* 0x000fe20003800200 */
[----:B0-----:R-:W-:-:S13]  /*1fe0*/  ISETP.GE.AND P0, PT, R44, UR4, PT ;  /* 0x000000042c007c0c */ /* 0x001fda000bf06270 */
[----:B------:R-:W-:Y:S05]  /*1ff0*/  @P0 BRA `(.L_x_36) ;  /* 0x0000000400340947 */ /* 0x000fea0003800000 */
[----:B------:R-:W-:Y:S01]  /*2000*/  ISETP.NE.AND P0, PT, R45, R44, PT ;  /* 0x0000002c2d00720c */ /* 0x000fe20003f05270 */
        /* <DEDUP_REMOVED lines=34> */
[----:B------:R-:W-:Y:S01]  /*2230*/  MOV R5, R35 ;  /* 0x0000002300057202 */ /* 0x000fe20000000f00 */
[----:B------:R-:W-:Y:S01]  /*2240*/  IMAD.MOV.U32 R7, RZ, RZ, R37 ;  /* 0x000000ffff077224 */ /* 0x000fe200078e0025 */
[----:B------:R-:W-:Y:S01]  /*2250*/  MOV R46, 0x2290 ;  /* 0x00002290002e7802 */ /* 0x000fe20000000f00 */
[----:B------:R-:W-:Y:S02]  /*2260*/  IMAD.MOV.U32 R4, RZ, RZ, R34 ;  /* 0x000000ffff047224 */ /* 0x000fe400078e0022 */
[----:B------:R-:W-:-:S07]  /*2270*/  IMAD.MOV.U32 R0, RZ, RZ, R32 ;  /* 0x000000ffff007224 */ /* 0x000fce00078e0020 */
[----:B------:R-:W-:Y:S05]  /*2280*/  CALL.REL.NOINC `($__internal_1_$__cuda_sm20_dsqrt_rn_f64_mediumpath_v1) ;  /* 0x0000002c00407944 */ /* 0x000fea0003c00000 */
[----:B------:R-:W-:Y:S02]  /*2290*/  IMAD.MOV.U32 R6, RZ, RZ, R2 ;  /* 0x000000ffff067224 */ /* 0x000fe400078e0002 */
[----:B------:R-:W-:-:S07]  /*22a0*/  IMAD.MOV.U32 R7, RZ, RZ, R3 ;  /* 0x000000ffff077224 */ /* 0x000fce00078e0003 */
.L_x_40:
[----:B------:R-:W-:Y:S05]  /*22b0*/  BSYNC.RECONVERGENT B3 ;  /* 0x0000000000037941 */ /* 0x000fea0003800200 */
.L_x_39:
[----:B------:R-:W2:Y:S01]  /*22c0*/  LDG.E.64 R30, desc[UR6][R30.64+0x30] ;  /* 0x000030061e1e7981 */ /* 0x000ea2000c1e1b00 */
[-C--:B------:R-:W-:Y:S01]  /*22d0*/  DMUL R2, R6, R6.reuse ;  /* 0x0000000606027228 */ /* 0x080fe20000000000 */
[----:B------:R-:W0:Y:S01]  /*22e0*/  LDCU.64 UR4, c[0x0][0x398] ;  /* 0x00007300ff0477ac */ /* 0x000e220008000a00 */
[----:B------:R-:W-:Y:S06]  /*22f0*/  BSSY.RECONVERGENT B3, `(.L_x_41) ;  /* 0x0000018000037945 */ /* 0x000fec0003800200 */
[----:B------:R-:W-:Y:S01]  /*2300*/  DMUL R6, R2, R6 ;  /* 0x0000000602067228 */ /* 0x000fe20000000000 */
[----:B------:R-:W-:-:S05]  /*2310*/  MOV R2, 0x1 ;  /* 0x0000000100027802 */ /* 0x000fca0000000f00 */
        /* <DEDUP_REMOVED lines=21> */
.L_x_42:
[----:B------:R-:W-:Y:S05]  /*2470*/  BSYNC.RECONVERGENT B3 ;  /* 0x0000000000037941 */ /* 0x000fea0003800200 */
.L_x_41:
[-C--:B------:R-:W-:Y:S02]  /*2480*/  DFMA R28, R24, R2.reuse, R28 ;  /* 0x00000002181c722b */ /* 0x080fe4000000001c */
[-C--:B------:R-:W-:Y:S02]  /*2490*/  DFMA R40, R22, R2.reuse, R40 ;  /* 0x000000021628722b */ /* 0x080fe40000000028 */
[----:B------:R-:W-:-:S11]  /*24a0*/  DFMA R26, R10, R2, R26 ;  /* 0x000000020a1a722b */ /* 0x000fd6000000001a */
.L_x_38:
[----:B------:R-:W-:Y:S05]  /*24b0*/  BSYNC.RECONVERGENT B2 ;  /* 0x0000000000027941 */ /* 0x000fea0003800200 */
.L_x_37:
[----:B------:R-:W-:-:S07]  /*24c0*/  VIADD R44, R44, 0x1 ;  /* 0x000000012c2c7836 */ /* 0x000fce0000000000 */
.L_x_36:
[----:B------:R-:W-:Y:S05]  /*24d0*/  BSYNC.RECONVERGENT B0 ;  /* 0x0000000000007941 */ /* 0x000fea0003800200 */
.L_x_35:
[----:B------:R-:W0:Y:S01]  /*24e0*/  LDCU UR4, c[0x0][0x388] ;  /* 0x00007100ff0477ac */ /* 0x000e220008000800 */
[----:B------:R-:W-:Y:S01]  /*24f0*/  BSSY.RECONVERGENT B0, `(.L_x_43) ;  /* 0x00001ec000007945 */ /* 0x000fe20003800200 */
[----:B------:R-:W1:Y:S01]  /*2500*/  LDCU.64 UR10, c[0x0][0x3a0] ;  /* 0x00007400ff0a77ac */ /* 0x000e620008000a00 */
[----:B0-----:R-:W-:-:S13]  /*2510*/  ISETP.GE.AND P0, PT, R44, UR4, PT ;  /* 0x000000042c007c0c */ /* 0x001fda000bf06270 */
[----:B-1----:R-:W-:Y:S05]  /*2520*/  @P0 BRA `(.L_x_44) ;  /* 0x0000001c00a00947 */ /* 0x002fea0003800000 */
[C---:B------:R-:W-:Y:S01]  /*2530*/  VIADD R0, R44.reuse, -UR4 ;  /* 0x800000042c007c36 */ /* 0x040fe20008000000 */
[----:B------:R-:W-:Y:S01]  /*2540*/  BSSY.RECONVERGENT B2, `(.L_x_45) ;  /* 0x000010e000027945 */ /* 0x000fe20003800200 */
[----:B------:R-:W-:-:S03]  /*2550*/  IADD3 R10, PT, PT, -R44, UR4, RZ ;  /* 0x000000042c0a7c10 */ /* 0x000fc6000fffe1ff */
[----:B------:R-:W-:-:S13]  /*2560*/  ISETP.GT.U32.AND P0, PT, R0, -0x4, PT ;  /* 0xfffffffc0000780c */ /* 0x000fda0003f04070 */
[----:B------:R-:W-:Y:S05]  /*2570*/  @P0 BRA `(.L_x_46) ;  /* 0x0000001000280947 */ /* 0x000fea0003800000 */
[----:B------:R-:W0:Y:S01]  /*2580*/  LDC.64 R2, c[0x0][0x380] ;  /* 0x0000e000ff027b82 */ /* 0x000e220000000a00 */
[----:B------:R-:W1:Y:S01]  /*2590*/  LDCU.64 UR8, c[0x0][0x398] ;  /* 0x00007300ff0877ac */ /* 0x000e620008000a00 */
[----:B------:R-:W-:-:S05]  /*25a0*/  LOP3.LUT R11, R10, 0xfffffffc, RZ, 0xc0, !PT ;  /* 0xfffffffc0a0b7812 */ /* 0x000fca00078ec0ff */
[----:B------:R-:W-:Y:S01]  /*25b0*/  IMAD.MOV R11, RZ, RZ, -R11 ;  /* 0x000000ffff0b7224 */ /* 0x000fe200078e0a0b */
[----:B-1---5:R-:W-:Y:S01]  /*25c0*/  DMUL R22, R12, UR8 ;  /* 0x000000080c167c28 */ /* 0x022fe20008000000 */
[----:B0-----:R-:W-:-:S03]  /*25d0*/  IMAD.WIDE.U32 R2, R44, 0x38, R2 ;  /* 0x000000382c027825 */ /* 0x001fc600078e0002 */
[----:B------:R-:W-:-:S04]  /*25e0*/  IADD3 R34, P0, PT, R2, 0x70, RZ ;  /* 0x0000007002227810 */ /* 0x000fc80007f1e0ff */
[----:B------:R-:W-:-:S09]  /*25f0*/  IADD3.X R35, PT, PT, RZ, R3, RZ, P0, !PT ;  /* 0x00000003ff237210 */ /* 0x000fd200007fe4ff */
.L_x_63:
[----:B------:R-:W2:Y:S04]  /*2600*/  LDG.E.64 R36, desc[UR6][R34.64+-0x68] ;  /* 0xffff980622247981 */ /* 0x000ea8000c1e1b00 */
[----:B------:R-:W3:Y:S04]  /*2610*/  LDG.E.64 R38, desc[UR6][R34.64+-0x70] ;  /* 0xffff900622267981 */ /* 0x000ee8000c1e1b00 */
[----:B------:R-:W4:Y:S01]  /*2620*/  LDG.E.64 R42, desc[UR6][R34.64+-0x60] ;  /* 0xffffa006222a7981 */ /* 0x000f22000c1e1b00 */
[----:B------:R-:W-:Y:S01]  /*2630*/  IMAD.MOV.U32 R4, RZ, RZ, 0x0 ;  /* 0x00000000ff047424 */ /* 0x000fe200078e00ff */
[----:B------:R-:W-:Y:S01]  /*2640*/  BSSY.RECONVERGENT B3, `(.L_x_47) ;  /* 0x000001d000037945 */ /* 0x000fe20003800200 */
[----:B------:R-:W-:Y:S01]  /*2650*/  IMAD.MOV.U32 R5, RZ, RZ, 0x3fd80000 ;  /* 0x3fd80000ff057424 */ /* 0x000fe200078e00ff */
        /* <DEDUP_REMOVED lines=16> */
[----:B------:R-:W-:Y:S01]  /*2760*/  IADD3 R3, PT, PT, R33, -0x100000, RZ ;  /* 0xfff0000021037810 */ /* 0x000fe20007ffe0ff */
[----:B------:R-:W-:-:S05]  /*2770*/  IMAD.MOV.U32 R2, RZ, RZ, R32 ;  /* 0x000000ffff027224 */ /* 0x000fca00078e0020 */
[----:B------:R-:W-:-:S08]  /*2780*/  DFMA R6, R4, -R4, R8 ;  /* 0x800000040406722b */ /* 0x000fd00000000008 */
[----:B------:R-:W-:Y:S01]  /*2790*/  DFMA R30, R6, R2, R4 ;  /* 0x00000002061e722b */ /* 0x000fe20000000004 */
[----:B------:R-:W-:Y:S10]  /*27a0*/  @!P0 BRA `(.L_x_48) ;  /* 0x0000000000188947 */ /* 0x000ff40003800000 */
[----:B------:R-:W-:Y:S01]  /*27b0*/  IMAD.MOV.U32 R2, RZ, RZ, R32 ;  /* 0x000000ffff027224 */ /* 0x000fe200078e0020 */
[----:B------:R-:W-:Y:S01]  /*27c0*/  MOV R46, 0x27f0 ;  /* 0x000027f0002e7802 */ /* 0x000fe20000000f00 */
[----:B------:R-:W-:-:S07]  /*27d0*/  IMAD.MOV.U32 R0, RZ, RZ, R24 ;  /* 0x000000ffff007224 */ /* 0x000fce00078e0018 */
[----:B------:R-:W-:Y:S05]  /*27e0*/  CALL.REL.NOINC `($__internal_1_$__cuda_sm20_dsqrt_rn_f64_mediumpath_v1) ;  /* 0x0000002400e87944 */ /* 0x000fea0003c00000 */
[----:B------:R-:W-:Y:S01]  /*27f0*/  MOV R30, R2 ;  /* 0x00000002001e7202 */ /* 0x000fe20000000f00 */
[----:B------:R-:W-:-:S07]  /*2800*/  IMAD.MOV.U32 R31, RZ, RZ, R3 ;  /* 0x000000ffff1f7224 */ /* 0x000fce00078e0003 */
.L_x_48:
[----:B------:R-:W-:Y:S05]  /*2810*/  BSYNC.RECONVERGENT B3 ;  /* 0x0000000000037941 */ /* 0x000fea0003800200 */
.L_x_47:
        /* <DEDUP_REMOVED lines=20> */
[----:B------:R-:W-:Y:S02]  /*2960*/  MOV R5, R25 ;  /* 0x0000001900057202 */ /* 0x000fe40000000f00 */
[----:B------:R-:W-:-:S07]  /*2970*/  MOV R0, 0x2990 ;  /* 0x0000299000007802 */ /* 0x000fce0000000f00 */
[----:B------:R-:W-:Y:S05]  /*2980*/  CALL.REL.NOINC `($__internal_0_$__cuda_sm20_div_rn_f64_full) ;  /* 0x0000001c00e87944 */ /* 0x000fea0003c00000 */
[----:B------:R-:W-:Y:S02]  /*2990*/  IMAD.MOV.U32 R50, RZ, RZ, R2 ;  /* 0x000000ffff327224 */ /* 0x000fe400078e0002 */
[----:B------:R-:W-:-:S07]  /*29a0*/  IMAD.MOV.U32 R51, RZ, RZ, R3 ;  /* 0x000000ffff337224 */ /* 0x000fce00078e0003 */
.L_x_50:
[----:B------:R-:W-:Y:S05]  /*29b0*/  BSYNC.RECONVERGENT B3 ;  /* 0x0000000000037941 */ /* 0x000fea0003800200 */
.L_x_49:
[----:B------:R-:W2:Y:S04]  /*29c0*/  LDG.E.64 R30, desc[UR6][R34.64+-0x30] ;  /* 0xffffd006221e7981 */ /* 0x000ea8000c1e1b00 */
[----:B------:R-:W3:Y:S04]  /*29d0*/  LDG.E.64 R32, desc[UR6][R34.64+-0x38] ;  /* 0xffffc80622207981 */ /* 0x000ee8000c1e1b00 */
[----:B------:R-:W4:Y:S01]  /*29e0*/  LDG.E.64 R24, desc[UR6][R34.64+-0x28] ;  /* 0xffffd80622187981 */ /* 0x000f22000c1e1b00 */
[----:B------:R-:W-:Y:S01]  /*29f0*/  MOV R48, 0x0 ;  /* 0x0000000000307802 */ /* 0x000fe20000000f00 */
[----:B------:R-:W-:Y:S01]  /*2a00*/  IMAD.MOV.U32 R49, RZ, RZ, 0x3fd80000 ;  /* 0x3fd80000ff317424 */ /* 0x000fe200078e00ff */
        /* <DEDUP_REMOVED lines=31> */
.L_x_52:
[----:B------:R-:W-:Y:S05]  /*2c00*/  BSYNC.RECONVERGENT B3 ;  /* 0x0000000000037941 */ /* 0x000fea0003800200 */
.L_x_51:
[----:B------:R-:W2:Y:S01]  /*2c10*/  LDG.E.64 R4, desc[UR6][R34.64+-0x8] ;  /* 0xfffff80622047981 */ /* 0x000ea2000c1e1b00 */
[-C--:B------:R-:W-:Y:S01]  /*2c20*/  DMUL R2, R26, R26.reuse ;  /* 0x0000001a1a027228 */ /* 0x080fe20000000000 */
[----:B------:R-:W-:Y:S01]  /*2c30*/  MOV R6, 0x1 ;  /* 0x0000000100067802 */ /* 0x000fe20000000f00 */
        /* <DEDUP_REMOVED lines=17> */
[----:B------:R-:W-:Y:S01]  /*2d50*/  MOV R0, 0x2d80 ;  /* 0x00002d8000007802 */ /* 0x000fe20000000f00 */
[----:B------:R-:W-:-:S07]  /*2d60*/  IMAD.MOV.U32 R5, RZ, RZ, R27 ;  /* 0x000000ffff057224 */ /* 0x000fce00078e001b */
[----:B------:R-:W-:Y:S05]  /*2d70*/  CALL.REL.NOINC `($__internal_0_$__cuda_sm20_div_rn_f64_full) ;  /* 0x0000001800ec7944 */ /* 0x000fea0003c00000 */
[----:B------:R-:W-:Y:S01]  /*2d80*/  IMAD.MOV.U32 R50, RZ, RZ, R2 ;  /* 0x000000ffff327224 */ /* 0x000fe200078e0002 */
[----:B------:R-:W-:-:S07]  /*2d90*/  MOV R51, R3 ;  /* 0x0000000300337202 */ /* 0x000fce0000000f00 */
.L_x_54:
[----:B------:R-:W-:Y:S05]  /*2da0*/  BSYNC.RECONVERGENT B3 ;  /* 0x0000000000037941 */ /* 0x000fea0003800200 */
.L_x_53:
[----:B------:R-:W2:Y:S04]  /*2db0*/  LDG.E.64 R36, desc[UR6][R34.64+0x8] ;  /* 0x0000080622247981 */ /* 0x000ea8000c1e1b00 */
        /* <DEDUP_REMOVED lines=35> */
.L_x_56:
[----:B------:R-:W-:Y:S05]  /*2ff0*/  BSYNC.RECONVERGENT B3 ;  /* 0x0000000000037941 */ /* 0x000fea0003800200 */
.L_x_55:
        /* <DEDUP_REMOVED lines=25> */
.L_x_58:
[----:B------:R-:W-:Y:S05]  /*3190*/  BSYNC.RECONVERGENT B3 ;  /* 0x0000000000037941 */ /* 0x000fea0003800200 */
.L_x_57:
        /* <DEDUP_REMOVED lines=36> */
.L_x_60:
[----:B------:R-:W-:Y:S05]  /*33e0*/  BSYNC.RECONVERGENT B3 ;  /* 0x0000000000037941 */ /* 0x000fea0003800200 */
.L_x_59:
        /* <DEDUP_REMOVED lines=25> */
.L_x_62:
[----:B------:R-:W-:Y:S05]  /*3580*/  BSYNC.RECONVERGENT B3 ;  /* 0x0000000000037941 */ /* 0x000fea0003800200 */
.L_x_61:
[----:B------:R-:W-:Y:S01]  /*3590*/  VIADD R11, R11, 0x4 ;  /* 0x000000040b0b7836 */ /* 0x000fe20000000000 */
[----:B------:R-:W-:Y:S01]  /*35a0*/  IADD3 R34, P1, PT, R34, 0xe0, RZ ;  /* 0x000000e022227810 */ /* 0x000fe20007f3e0ff */
[-C--:B------:R-:W-:Y:S01]  /*35b0*/  DFMA R28, R32, R2.reuse, R28 ;  /* 0x00000002201c722b */ /* 0x080fe2000000001c */
[----:B------:R-:W-:Y:S01]  /*35c0*/  VIADD R44, R44, 0x4 ;  /* 0x000000042c2c7836 */ /* 0x000fe20000000000 */
[-C--:B------:R-:W-:Y:S01]  /*35d0*/  DFMA R40, R30, R2.reuse, R40 ;  /* 0x000000021e28722b */ /* 0x080fe20000000028 */
[----:B------:R-:W-:Y:S01]  /*35e0*/  ISETP.NE.AND P0, PT, R11, RZ, PT ;  /* 0x000000ff0b00720c */ /* 0x000fe20003f05270 */
[----:B------:R-:W-:Y:S01]  /*35f0*/  DFMA R26, R24, R2, R26 ;  /* 0x00000002181a722b */ /* 0x000fe2000000001a */
[----:B------:R-:W-:-:S11]  /*3600*/  IMAD.X R35, RZ, RZ, R35, P1 ;  /* 0x000000ffff237224 */ /* 0x000fd600008e0623 */
[----:B------:R-:W-:Y:S05]  /*3610*/  @P0 BRA `(.L_x_63) ;  /* 0xffffffec00f80947 */ /* 0x000fea000383ffff */
.L_x_46:
[----:B------:R-:W-:Y:S05]  /*3620*/  BSYNC.RECONVERGENT B2 ;  /* 0x0000000000027941 */ /* 0x000fea0003800200 */
.L_x_45:
        /* <DEDUP_REMOVED lines=43> */
.L_x_67:
[----:B------:R-:W-:Y:S05]  /*38e0*/  BSYNC.RECONVERGENT B3 ;  /* 0x0000000000037941 */ /* 0x000fea0003800200 */
.L_x_66:
        /* <DEDUP_REMOVED lines=27> */
.L_x_69:
[----:B------:R-:W-:Y:S05]  /*3aa0*/  BSYNC.RECONVERGENT B3 ;  /* 0x0000000000037941 */ /* 0x000fea0003800200 */
.L_x_68:
        /* <DEDUP_REMOVED lines=37> */
.L_x_71:
[----:B------:R-:W-:Y:S05]  /*3d00*/  BSYNC.RECONVERGENT B3 ;  /* 0x0000000000037941 */ /* 0x000fea0003800200 */
.L_x_70:
        /* <DEDUP_REMOVED lines=25> */
.L_x_73:
[----:B------:R-:W-:Y:S05]  /*3ea0*/  BSYNC.RECONVERGENT B3 ;  /* 0x0000000000037941 */ /* 0x000fea0003800200 */
.L_x_72:
[-C--:B------:R-:W-:Y:S01]  /*3eb0*/  DFMA R28, R34, R2.reuse, R28 ;  /* 0x00000002221c722b */ /* 0x080fe2000000001c */
[----:B------:R-:W-:Y:S01]  /*3ec0*/  VIADD R44, R44, 0x2 ;  /* 0x000000022c2c7836 */ /* 0x000fe20000000000 */
[-C--:B------:R-:W-:Y:S02]  /*3ed0*/  DFMA R40, R32, R2.reuse, R40 ;  /* 0x000000022028722b */ /* 0x080fe40000000028 */
[----:B------:R-:W-:-:S11]  /*3ee0*/  DFMA R26, R30, R2, R26 ;  /* 0x000000021e1a722b */ /* 0x000fd6000000001a */
.L_x_65:
[----:B------:R-:W-:Y:S05]  /*3ef0*/  BSYNC.RECONVERGENT B2 ;  /* 0x0000000000027941 */ /* 0x000fea0003800200 */
.L_x_64:
        /* <DEDUP_REMOVED lines=34> */
[----:B------:R-:W-:Y:S01]  /*4120*/  MOV R6, R34 ;  /* 0x0000002200067202 */ /* 0x000fe20000000f00 */
[----:B------:R-:W-:Y:S01]  /*4130*/  IMAD.MOV.U32 R7, RZ, RZ, R35 ;  /* 0x000000ffff077224 */ /* 0x000fe200078e0023 */
[----:B------:R-:W-:Y:S01]  /*4140*/  MOV R5, R33 ;  /* 0x0000002100057202 */ /* 0x000fe20000000f00 */
[----:B------:R-:W-:Y:S01]  /*4150*/  IMAD.MOV.U32 R4, RZ, RZ, R32 ;  /* 0x000000ffff047224 */ /* 0x000fe200078e0020 */
[----:B------:R-:W-:Y:S01]  /*4160*/  MOV R46, 0x4190 ;  /* 0x00004190002e7802 */ /* 0x000fe20000000f00 */
[----:B------:R-:W-:-:S07]  /*4170*/  IMAD.MOV.U32 R0, RZ, RZ, R30 ;  /* 0x000000ffff007224 */ /* 0x000fce00078e001e */
[----:B------:R-:W-:Y:S05]  /*4180*/  CALL.REL.NOINC `($__internal_1_$__cuda_sm20_dsqrt_rn_f64_mediumpath_v1) ;  /* 0x0000000c00807944 */ /* 0x000fea0003c00000 */
[----:B------:R-:W-:Y:S01]  /*4190*/  IMAD.MOV.U32 R6, RZ, RZ, R2 ;  /* 0x000000ffff067224 */ /* 0x000fe200078e0002 */
[----:B------:R-:W-:-:S07]  /*41a0*/  MOV R7, R3 ;  /* 0x0000000300077202 */ /* 0x000fce0000000f00 */
.L_x_75:
[----:B------:R-:W-:Y:S05]  /*41b0*/  BSYNC.RECONVERGENT B2 ;  /* 0x0000000000027941 */ /* 0x000fea0003800200 */
.L_x_74:
        /* <DEDUP_REMOVED lines=27> */
.L_x_77:
[----:B------:R-:W-:Y:S05]  /*4370*/  BSYNC.RECONVERGENT B2 ;  /* 0x0000000000027941 */ /* 0x000fea0003800200 */
.L_x_76:
[-C--:B------:R-:W-:Y:S02]  /*4380*/  DFMA R28, R24, R2.reuse, R28 ;  /* 0x00000002181c722b */ /* 0x080fe4000000001c */
[-C--:B------:R-:W-:Y:S02]  /*4390*/  DFMA R40, R22, R2.reuse, R40 ;  /* 0x000000021628722b */ /* 0x080fe40000000028 */
[----:B------:R-:W-:-:S11]  /*43a0*/  DFMA R26, R10, R2, R26 ;  /* 0x000000020a1a722b */ /* 0x000fd6000000001a */
.L_x_44:
[----:B------:R-:W-:Y:S05]  /*43b0*/  BSYNC.RECONVERGENT B0 ;  /* 0x0000000000007941 */ /* 0x000fea0003800200 */
.L_x_43:
[----:B-----5:R-:W0:Y:S01]  /*43c0*/  MUFU.RCP64H R3, R13 ;  /* 0x0000000d00037308 */ /* 0x020e220000001800 */
[----:B------:R-:W-:Y:S01]  /*43d0*/  MOV R2, 0x1 ;  /* 0x0000000100027802 */ /* 0x000fe20000000f00 */
[----:B------:R-:W-:Y:S01]  /*43e0*/  BSSY.RECONVERGENT B0, `(.L_x_78) ;  /* 0x0000015000007945 */ /* 0x000fe20003800200 */
[----:B------:R-:W-:-:S04]  /*43f0*/  FSETP.GEU.AND P1, PT, |R29|, 6.5827683646048100446e-37, PT ;  /* 0x036000001d00780b */ /* 0x000fc80003f2e200 */
[----:B0-----:R-:W-:-:S08]  /*4400*/  DFMA R4, -R12, R2, 1 ;  /* 0x3ff000000c04742b */ /* 0x001fd00000000102 */
[----:B------:R-:W-:-:S08]  /*4410*/  DFMA R4, R4, R4, R4 ;  /* 0x000000040404722b */ /* 0x000fd00000000004 */
[----:B------:R-:W-:-:S08]  /*4420*/  DFMA R4, R2, R4, R2 ;  /* 0x000000040204722b */ /* 0x000fd00000000002 */
[----:B------:R-:W-:-:S08]  /*4430*/  DFMA R2, -R12, R4, 1 ;  /* 0x3ff000000c02742b */ /* 0x000fd00000000104 */
[----:B------:R-:W-:-:S08]  /*4440*/  DFMA R2, R4, R2, R4 ;  /* 0x000000020402722b */ /* 0x000fd00000000004 */
[----:B------:R-:W-:-:S08]  /*4450*/  DMUL R10, R2, R28 ;  /* 0x0000001c020a7228 */ /* 0x000fd00000000000 */
        /* <DEDUP_REMOVED lines=11> */
[----:B------:R-:W-:Y:S01]  /*4510*/  IMAD.MOV.U32 R10, RZ, RZ, R2 ;  /* 0x000000ffff0a7224 */ /* 0x000fe200078e0002 */
[----:B------:R-:W-:-:S07]  /*4520*/  MOV R11, R3 ;  /* 0x00000003000b7202 */ /* 0x000fce0000000f00 */
.L_x_79:
[----:B------:R-:W-:Y:S05]  /*4530*/  BSYNC.RECONVERGENT B0 ;  /* 0x0000000000007941 */ /* 0x000fea0003800200 */
.L_x_78:
[----:B------:R-:W0:Y:S01]  /*4540*/  MUFU.RCP64H R3, R13 ;  /* 0x0000000d00037308 */ /* 0x000e220000001800 */
[----:B------:R-:W-:Y:S01]  /*4550*/  IMAD.MOV.U32 R2, RZ, RZ, 0x1 ;  /* 0x00000001ff027424 */ /* 0x000fe200078e00ff */
[----:B------:R-:W-:Y:S01]  /*4560*/  FSETP.GEU.AND P1, PT, |R41|, 6.5827683646048100446e-37, PT ;  /* 0x036000002900780b */ /* 0x000fe20003f2e200 */
[----:B------:R-:W-:Y:S04]  /*4570*/  BSSY.RECONVERGENT B0, `(.L_x_80) ;  /* 0x0000014000007945 */ /* 0x000fe80003800200 */
        /* <DEDUP_REMOVED lines=17> */
[----:B------:R-:W-:Y:S01]  /*4690*/  MOV R22, R2 ;  /* 0x0000000200167202 */ /* 0x000fe20000000f00 */
[----:B------:R-:W-:-:S07]  /*46a0*/  IMAD.MOV.U32 R23, RZ, RZ, R3 ;  /* 0x000000ffff177224 */ /* 0x000fce00078e0003 */
.L_x_81:
[----:B------:R-:W-:Y:S05]  /*46b0*/  BSYNC.RECONVERGENT B0 ;  /* 0x0000000000007941 */ /* 0x000fea0003800200 */
.L_x_80:
        /* <DEDUP_REMOVED lines=15> */
[----:B------:R-:W-:Y:S01]  /*47b0*/  MOV R4, R26 ;  /* 0x0000001a00047202 */ /* 0x000fe20000000f00 */
[----:B------:R-:W-:Y:S01]  /*47c0*/  IMAD.MOV.U32 R5, RZ, RZ, R27 ;  /* 0x000000ffff057224 */ /* 0x000fe200078e001b */
[----:B------:R-:W-:Y:S01]  /*47d0*/  MOV R3, R13 ;  /* 0x0000000d00037202 */ /* 0x000fe20000000f00 */
[----:B------:R-:W-:Y:S01]  /*47e0*/  IMAD.MOV.U32 R2, RZ, RZ, R12 ;  /* 0x000000ffff027224 */ /* 0x000fe200078e000c */
[----:B------:R-:W-:-:S07]  /*47f0*/  MOV R0, 0x4810 ;  /* 0x0000481000007802 */ /* 0x000fce0000000f00 */
[----:B------:R-:W-:Y:S05]  /*4800*/  CALL.REL.NOINC `($__internal_0_$__cuda_sm20_div_rn_f64_full) ;  /* 0x0000000000487944 */ /* 0x000fea0003c00000 */
.L_x_83:
[----:B------:R-:W-:Y:S05]  /*4810*/  BSYNC.RECONVERGENT B0 ;  /* 0x0000000000007941 */ /* 0x000fea0003800200 */
.L_x_82:
[----:B------:R-:W2:Y:S01]  /*4820*/  LDG.E.64 R4, desc[UR6][R20.64+0x18] ;  /* 0x0000180614047981 */ /* 0x000ea2000c1e1b00 */
[----:B------:R-:W2:Y:S03]  /*4830*/  LDCU.64 UR4, c[0x0][0x390] ;  /* 0x00007200ff0477ac */ /* 0x000ea60008000a00 */
[----:B------:R-:W3:Y:S04]  /*4840*/  LDG.E.64 R6, desc[UR6][R20.64+0x20] ;  /* 0x0000200614067981 */ /* 0x000ee8000c1e1b00 */
[----:B------:R-:W4:Y:S01]  /*4850*/  LDG.E.64 R8, desc[UR6][R20.64+0x28] ;  /* 0x0000280614087981 */ /* 0x000f22000c1e1b00 */
[----:B--2---:R-:W-:Y:S02]  /*4860*/  DFMA R4, R10, UR4, R4 ;  /* 0x000000040a047c2b */ /* 0x004fe40008000004 */
[----:B---3--:R-:W-:-:S05]  /*4870*/  DFMA R6, R22, UR4, R6 ;  /* 0x0000000416067c2b */ /* 0x008fca0008000006 */
[----:B------:R-:W-:Y:S01]  /*4880*/  STG.E.64 desc[UR6][R20.64+0x18], R4 ;  /* 0x0000180414007986 */ /* 0x000fe2000c101b06 */
[----:B----4-:R-:W-:Y:S02]  /*4890*/  DFMA R8, R2, UR4, R8 ;  /* 0x0000000402087c2b */ /* 0x010fe40008000008 */
[----:B------:R-:W-:Y:S01]  /*48a0*/  DFMA R18, R4, UR4, R18 ;  /* 0x0000000404127c2b */ /* 0x000fe20008000012 */
[----:B------:R-:W-:Y:S01]  /*48b0*/  STG.E.64 desc[UR6][R20.64+0x20], R6 ;  /* 0x0000200614007986 */ /* 0x000fe2000c101b06 */
[----:B------:R-:W-:-:S03]  /*48c0*/  DFMA R16, R6, UR4, R16 ;  /* 0x0000000406107c2b */ /* 0x000fc60008000010 */
[----:B------:R-:W-:Y:S01]  /*48d0*/  STG.E.64 desc[UR6][R20.64+0x28], R8 ;  /* 0x0000280814007986 */ /* 0x000fe2000c101b06 */
[----:B------:R-:W-:-:S03]  /*48e0*/  DFMA R14, R8, UR4, R14 ;  /* 0x00000004080e7c2b */ /* 0x000fc6000800000e */
[----:B------:R-:W-:Y:S04]  /*48f0*/  STG.E.64 desc[UR6][R20.64], R18 ;  /* 0x0000001214007986 */ /* 0x000fe8000c101b06 */
[----:B------:R-:W-:Y:S04]  /*4900*/  STG.E.64 desc[UR6][R20.64+0x8], R16 ;  /* 0x0000081014007986 */ /* 0x000fe8000c101b06 */
[----:B------:R-:W-:Y:S01]  /*4910*/  STG.E.64 desc[UR6][R20.64+0x10], R14 ;  /* 0x0000100e14007986 */ /* 0x000fe2000c101b06 */
[----:B------:R-:W-:Y:S05]  /*4920*/  EXIT ;  /* 0x000000000000794d */ /* 0x000fea0003800000 */
        .weak           $__internal_0_$__cuda_sm20_div_rn_f64_full
        .type           $__internal_0_$__cuda_sm20_div_rn_f64_full,@function
        .size           $__internal_0_$__cuda_sm20_div_rn_f64_full,($__internal_1_$__cuda_sm20_dsqrt_rn_f64_mediumpath_v1 - $__internal_0_$__cuda_sm20_div_rn_f64_full)
$__internal_0_$__cuda_sm20_div_rn_f64_full:
[C---:B------:R-:W-:Y:S01]  /*4930*/  FSETP.GEU.AND P0, PT, |R3|.reuse, 1.469367938527859385e-39, PT ;  /* 0x001000000300780b */ /* 0x040fe20003f0e200 */
[----:B------:R-:W-:Y:S01]  /*4940*/  IMAD.MOV.U32 R8, RZ, RZ, R2 ;  /* 0x000000ffff087224 */ /* 0x000fe200078e0002 */
[----:B------:R-:W-:Y:S01]  /*4950*/  LOP3.LUT R6, R3, 0x800fffff, RZ, 0xc0, !PT ;  /* 0x800fffff03067812 */ /* 0x000fe200078ec0ff */
[----:B------:R-:W-:Y:S01]  /*4960*/  IMAD.MOV.U32 R9, RZ, RZ, R3 ;  /* 0x000000ffff097224 */ /* 0x000fe200078e0003 */
[----:B------:R-:W-:Y:S01]  /*4970*/  MOV R46, R2 ;  /* 0x00000002002e7202 */ /* 0x000fe20000000f00 */
[----:B------:R-:W-:Y:S01]  /*4980*/  IMAD.MOV.U32 R51, RZ, RZ, R5 ;  /* 0x000000ffff337224 */ /* 0x000fe200078e0005 */
[----:B------:R-:W-:Y:S01]  /*4990*/  LOP3.LUT R47, R6, 0x3ff00000, RZ, 0xfc, !PT ;  /* 0x3ff00000062f7812 */ /* 0x000fe200078efcff */
[----:B------:R-:W-:Y:S01]  /*49a0*/  IMAD.MOV.U32 R50, RZ, RZ, R4 ;  /* 0x000000ffff327224 */ /* 0x000fe200078e0004 */
[----:B------:R-:W-:Y:S01]  /*49b0*/  MOV R48, 0x1 ;  /* 0x0000000100307802 */ /* 0x000fe20000000f00 */
[----:B------:R-:W-:Y:S01]  /*49c0*/  IMAD.MOV.U32 R4, RZ, RZ, 0x1ca00000 ;  /* 0x1ca00000ff047424 */ /* 0x000fe200078e00ff */
[C---:B------:R-:W-:Y:S01]  /*49d0*/  FSETP.GEU.AND P2, PT, |R51|.reuse, 1.469367938527859385e-39, PT ;  /* 0x001000003300780b */ /* 0x040fe20003f4e200 */
[----:B------:R-:W-:Y:S01]  /*49e0*/  BSSY.RECONVERGENT B1, `(.L_x_84) ;  /* 0x0000055000017945 */ /* 0x000fe20003800200 */
[----:B------:R-:W-:Y:S01]  /*49f0*/  LOP3.LUT R2, R51, 0x7ff00000, RZ, 0xc0, !PT ;  /* 0x7ff0000033027812 */ /* 0x000fe200078ec0ff */
[----:B------:R-:W-:Y:S01]  /*4a00*/  @!P0 DMUL R46, R8, 8.98846567431157953865e+307 ;  /* 0x7fe00000082e8828 */ /* 0x000fe20000000000 */
[----:B------:R-:W-:-:S04]  /*4a10*/  LOP3.LUT R6, R3, 0x7ff00000, RZ, 0xc0, !PT ;  /* 0x7ff0000003067812 */ /* 0x000fc800078ec0ff */
[C---:B------:R-:W-:Y:S01]  /*4a20*/  ISETP.GE.U32.AND P1, PT, R2.reuse, R6, PT ;  /* 0x000000060200720c */ /* 0x040fe20003f26070 */
[----:B------:R-:W0:Y:S04]  /*4a30*/  MUFU.RCP64H R49, R47 ;  /* 0x0000002f00317308 */ /* 0x000e280000001800 */
[----:B------:R-:W-:Y:S02]  /*4a40*/  @!P2 LOP3.LUT R5, R9, 0x7ff00000, RZ, 0xc0, !PT ;  /* 0x7ff000000905a812 */ /* 0x000fe400078ec0ff */
[----:B------:R-:W-:Y:S02]  /*4a50*/  @!P2 MOV R54, RZ ;  /* 0x000000ff0036a202 */ /* 0x000fe40000000f00 */
[----:B------:R-:W-:Y:S02]  /*4a60*/  @!P2 ISETP.GE.U32.AND P3, PT, R2, R5, PT ;  /* 0x000000050200a20c */ /* 0x000fe40003f66070 */
[----:B------:R-:W-:-:S02]  /*4a70*/  SEL R5, R4, 0x63400000, !P1 ;  /* 0x6340000004057807 */ /* 0x000fc40004800000 */
[----:B------:R-:W-:Y:S02]  /*4a80*/  @!P2 SEL R3, R4, 0x63400000, !P3 ;  /* 0x634000000403a807 */ /* 0x000fe40005800000 */
[----:B------:R-:W-:Y:S02]  /*4a90*/  @!P0 LOP3.LUT R6, R47, 0x7ff00000, RZ, 0xc0, !PT ;  /* 0x7ff000002f068812 */ /* 0x000fe400078ec0ff */
[----:B------:R-:W-:Y:S01]  /*4aa0*/  @!P2 LOP3.LUT R3, R3, 0x80000000, R51, 0xf8, !PT ;  /* 0x800000000303a812 */ /* 0x000fe200078ef833 */
[----:B0-----:R-:W-:Y:S01]  /*4ab0*/  DFMA R52, R48, -R46, 1 ;  /* 0x3ff000003034742b */ /* 0x001fe2000000082e */
[----:B------:R-:W-:Y:S02]  /*4ac0*/  IADD3 R7, PT, PT, R6, -0x1, RZ ;  /* 0xffffffff06077810 */ /* 0x000fe40007ffe0ff */
[----:B------:R-:W-:Y:S01]  /*4ad0*/  @!P2 LOP3.LUT R55, R3, 0x100000, RZ, 0xfc, !PT ;  /* 0x001000000337a812 */ /* 0x000fe200078efcff */
[----:B------:R-:W-:-:S04]  /*4ae0*/  IMAD.MOV.U32 R3, RZ, RZ, R2 ;  /* 0x000000ffff037224 */ /* 0x000fc800078e0002 */
[----:B------:R-:W-:-:S08]  /*4af0*/  DFMA R52, R52, R52, R52 ;  /* 0x000000343434722b */ /* 0x000fd00000000034 */
[----:B------:R-:W-:Y:S01]  /*4b00*/  DFMA R48, R48, R52, R48 ;  /* 0x000000343030722b */ /* 0x000fe20000000030 */
[----:B------:R-:W-:Y:S01]  /*4b10*/  LOP3.LUT R53, R5, 0x800fffff, R51, 0xf8, !PT ;  /* 0x800fffff05357812 */ /* 0x000fe200078ef833 */
[----:B------:R-:W-:-:S06]  /*4b20*/  IMAD.MOV.U32 R52, RZ, RZ, R50 ;  /* 0x000000ffff347224 */ /* 0x000fcc00078e0032 */
[----:B------:R-:W-:Y:S02]  /*4b30*/  DFMA R56, R48, -R46, 1 ;  /* 0x3ff000003038742b */ /* 0x000fe4000000082e */
[----:B------:R-:W-:-:S06]  /*4b40*/  @!P2 DFMA R52, R52, 2, -R54 ;  /* 0x400000003434a82b */ /* 0x000fcc0000000836 */
[----:B------:R-:W-:-:S04]  /*4b50*/  DFMA R56, R48, R56, R48 ;  /* 0x000000383038722b */ /* 0x000fc80000000030 */
[----:B------:R-:W-:-:S04]  /*4b60*/  @!P2 LOP3.LUT R3, R53, 0x7ff00000, RZ, 0xc0, !PT ;  /* 0x7ff000003503a812 */ /* 0x000fc800078ec0ff */
[----:B------:R-:W-:Y:S01]  /*4b70*/  DMUL R54, R56, R52 ;  /* 0x0000003438367228 */ /* 0x000fe20000000000 */
[----:B------:R-:W-:-:S05]  /*4b80*/  VIADD R5, R3, 0xffffffff ;  /* 0xffffffff03057836 */ /* 0x000fca0000000000 */
[----:B------:R-:W-:Y:S02]  /*4b90*/  ISETP.GT.U32.AND P0, PT, R5, 0x7feffffe, PT ;  /* 0x7feffffe0500780c */ /* 0x000fe40003f04070 */
[----:B------:R-:W-:Y:S02]  /*4ba0*/  DFMA R48, R54, -R46, R52 ;  /* 0x8000002e3630722b */ /* 0x000fe40000000034 */
[----:B------:R-:W-:-:S06]  /*4bb0*/  ISETP.GT.U32.OR P0, PT, R7, 0x7feffffe, P0 ;  /* 0x7feffffe0700780c */ /* 0x000fcc0000704470 */
[----:B------:R-:W-:-:S07]  /*4bc0*/  DFMA R48, R56, R48, R54 ;  /* 0x000000303830722b */ /* 0x000fce0000000036 */
[----:B------:R-:W-:Y:S05]  /*4bd0*/  @P0 BRA `(.L_x_85) ;  /* 0x0000000000740947 */ /* 0x000fea0003800000 */
[----:B------:R-:W-:Y:S02]  /*4be0*/  LOP3.LUT R3, R9, 0x7ff00000, RZ, 0xc0, !PT ;  /* 0x7ff0000009037812 */ /* 0x000fe400078ec0ff */
[----:B------:R-:W-:Y:S02]  /*4bf0*/  MOV R6, RZ ;  /* 0x000000ff00067202 */ /* 0x000fe40000000f00 */
[CC--:B------:R-:W-:Y:S02]  /*4c00*/  VIADDMNMX R5, R2.reuse, -R3.reuse, 0xb9600000, !PT ;  /* 0xb960000002057446 */ /* 0x0c0fe40007800903 */
[----:B------:R-:W-:Y:S02]  /*4c10*/  ISETP.GE.U32.AND P0, PT, R2, R3, PT ;  /* 0x000000030200720c */ /* 0x000fe40003f06070 */
[----:B------:R-:W-:Y:S02]  /*4c20*/  VIMNMX R5, PT, PT, R5, 0x46a00000, PT ;  /* 0x46a0000005057848 */ /* 0x000fe40003fe0100 */
[----:B------:R-:W-:-:S05]  /*4c30*/  SEL R4, R4, 0x63400000, !P0 ;  /* 0x6340000004047807 */ /* 0x000fca0004000000 */
[----:B------:R-:W-:-:S04]  /*4c40*/  IMAD.IADD R4, R5, 0x1, -R4 ;  /* 0x0000000105047824 */ /* 0x000fc800078e0a04 */
[----:B------:R-:W-:-:S06]  /*4c50*/  VIADD R7, R4, 0x7fe00000 ;  /* 0x7fe0000004077836 */ /* 0x000fcc0000000000 */
[----:B------:R-:W-:-:S10]  /*4c60*/  DMUL R54, R48, R6 ;  /* 0x0000000630367228 */ /* 0x000fd40000000000 */
[----:B------:R-:W-:-:S13]  /*4c70*/  FSETP.GTU.AND P0, PT, |R55|, 1.469367938527859385e-39, PT ;  /* 0x001000003700780b */ /* 0x000fda0003f0c200 */
[----:B------:R-:W-:Y:S05]  /*4c80*/  @P0 BRA `(.L_x_86) ;  /* 0x0000000000a80947 */ /* 0x000fea0003800000 */
[----:B------:R-:W-:Y:S01]  /*4c90*/  DFMA R46, R48, -R46, R52 ;  /* 0x8000002e302e722b */ /* 0x000fe20000000034 */
[----:B------:R-:W-:-:S09]  /*4ca0*/  IMAD.MOV.U32 R8, RZ, RZ, RZ ;  /* 0x000000ffff087224 */ /* 0x000fd200078e00ff */
[C---:B------:R-:W-:Y:S02]  /*4cb0*/  FSETP.NEU.AND P0, PT, R47.reuse, RZ, PT ;  /* 0x000000ff2f00720b */ /* 0x040fe40003f0d000 */
[----:B------:R-:W-:-:S04]  /*4cc0*/  LOP3.LUT R3, R47, 0x80000000, R9, 0x48, !PT ;  /* 0x800000002f037812 */ /* 0x000fc800078e4809 */
[----:B------:R-:W-:-:S07]  /*4cd0*/  LOP3.LUT R9, R3, R7, RZ, 0xfc, !PT ;  /* 0x0000000703097212 */ /* 0x000fce00078efcff */
[----:B------:R-:W-:Y:S05]  /*4ce0*/  @!P0 BRA `(.L_x_86) ;  /* 0x0000000000908947 */ /* 0x000fea0003800000 */
[----:B------:R-:W-:Y:S01]  /*4cf0*/  IMAD.MOV R7, RZ, RZ, -R4 ;  /* 0x000000ffff077224 */ /* 0x000fe200078e0a04 */
[----:B------:R-:W-:Y:S02]  /*4d00*/  MOV R6, RZ ;  /* 0x000000ff00067202 */ /* 0x000fe40000000f00 */
[----:B------:R-:W-:-:S04]  /*4d10*/  IADD3 R4, PT, PT, -R4, -0x43300000, RZ ;  /* 0xbcd0000004047810 */ /* 0x000fc80007ffe1ff */
[----:B------:R-:W-:Y:S02]  /*4d20*/  DFMA R6, R54, -R6, R48 ;  /* 0x800000063606722b */ /* 0x000fe40000000030 */
[----:B------:R-:W-:-:S08]  /*4d30*/  DMUL.RP R48, R48, R8 ;  /* 0x0000000830307228 */ /* 0x000fd00000008000 */
[----:B------:R-:W-:Y:S02]  /*4d40*/  FSETP.NEU.AND P0, PT, |R7|, R4, PT ;  /* 0x000000040700720b */ /* 0x000fe40003f0d200 */
[----:B------:R-:W-:Y:S02]  /*4d50*/  LOP3.LUT R3, R49, R3, RZ, 0x3c, !PT ;  /* 0x0000000331037212 */ /* 0x000fe400078e3cff */
[----:B------:R-:W-:Y:S02]  /*4d60*/  FSEL R2, R48, R54, !P0 ;  /* 0x0000003630027208 */ /* 0x000fe40004000000 */
[----:B------:R-:W-:-:S03]  /*4d70*/  FSEL R3, R3, R55, !P0 ;  /* 0x0000003703037208 */ /* 0x000fc60004000000 */
[----:B------:R-:W-:Y:S02]  /*4d80*/  IMAD.MOV.U32 R54, RZ, RZ, R2 ;  /* 0x000000ffff367224 */ /* 0x000fe400078e0002 */
[----:B------:R-:W-:Y:S01]  /*4d90*/  IMAD.MOV.U32 R55, RZ, RZ, R3 ;  /* 0x000000ffff377224 */ /* 0x000fe200078e0003 */
[----:B------:R-:W-:Y:S06]  /*4da0*/  BRA `(.L_x_86) ;  /* 0x0000000000607947 */ /* 0x000fec0003800000 */
.L_x_85:
[----:B------:R-:W-:-:S14]  /*4db0*/  DSETP.NAN.AND P0, PT, R50, R50, PT ;  /* 0x000000323200722a */ /* 0x000fdc0003f08000 */
[----:B------:R-:W-:Y:S05]  /*4dc0*/  @P0 BRA `(.L_x_87) ;  /* 0x00000000004c0947 */ /* 0x000fea0003800000 */
[----:B------:R-:W-:-:S14]  /*4dd0*/  DSETP.NAN.AND P0, PT, R8, R8, PT ;  /* 0x000000080800722a */ /* 0x000fdc0003f08000 */
[----:B------:R-:W-:Y:S05]  /*4de0*/  @P0 BRA `(.L_x_88) ;  /* 0x0000000000340947 */ /* 0x000fea0003800000 */
[----:B------:R-:W-:Y:S01]  /*4df0*/  ISETP.NE.AND P0, PT, R3, R6, PT ;  /* 0x000000060300720c */ /* 0x000fe20003f05270 */
[----:B------:R-:W-:Y:S01]  /*4e00*/  IMAD.MOV.U32 R55, RZ, RZ, -0x80000 ;  /* 0xfff80000ff377424 */ /* 0x000fe200078e00ff */
[----:B------:R-:W-:-:S11]  /*4e10*/  MOV R54, 0x0 ;  /* 0x0000000000367802 */ /* 0x000fd60000000f00 */
[----:B------:R-:W-:Y:S05]  /*4e20*/  @!P0 BRA `(.L_x_86) ;  /* 0x0000000000408947 */ /* 0x000fea0003800000 */
[----:B------:R-:W-:Y:S02]  /*4e30*/  ISETP.NE.AND P0, PT, R3, 0x7ff00000, PT ;  /* 0x7ff000000300780c */ /* 0x000fe40003f05270 */
[----:B------:R-:W-:Y:S02]  /*4e40*/  LOP3.LUT R3, R51, 0x80000000, R9, 0x48, !PT ;  /* 0x8000000033037812 */ /* 0x000fe400078e4809 */
[----:B------:R-:W-:-:S13]  /*4e50*/  ISETP.EQ.OR P0, PT, R6, RZ, !P0 ;  /* 0x000000ff0600720c */ /* 0x000fda0004702670 */
[----:B------:R-:W-:Y:S01]  /*4e60*/  @P0 LOP3.LUT R2, R3, 0x7ff00000, RZ, 0xfc, !PT ;  /* 0x7ff0000003020812 */ /* 0x000fe200078efcff */
[----:B------:R-:W-:Y:S01]  /*4e70*/  @!P0 IMAD.MOV.U32 R54, RZ, RZ, RZ ;  /* 0x000000ffff368224 */ /* 0x000fe200078e00ff */
[----:B------:R-:W-:Y:S01]  /*4e80*/  @!P0 MOV R55, R3 ;  /* 0x0000000300378202 */ /* 0x000fe20000000f00 */
[----:B------:R-:W-:Y:S02]  /*4e90*/  @P0 IMAD.MOV.U32 R54, RZ, RZ, RZ ;  /* 0x000000ffff360224 */ /* 0x000fe400078e00ff */
[----:B------:R-:W-:Y:S01]  /*4ea0*/  @P0 IMAD.MOV.U32 R55, RZ, RZ, R2 ;  /* 0x000000ffff370224 */ /* 0x000fe200078e0002 */
[----:B------:R-:W-:Y:S06]  /*4eb0*/  BRA `(.L_x_86) ;  /* 0x00000000001c7947 */ /* 0x000fec0003800000 */
.L_x_88:
[----:B------:R-:W-:Y:S02]  /*4ec0*/  LOP3.LUT R3, R9, 0x80000, RZ, 0xfc, !PT ;  /* 0x0008000009037812 */ /* 0x000fe400078efcff */
[----:B------:R-:W-:-:S03]  /*4ed0*/  MOV R54, R8 ;  /* 0x0000000800367202 */ /* 0x000fc60000000f00 */
[----:B------:R-:W-:Y:S01]  /*4ee0*/  IMAD.MOV.U32 R55, RZ, RZ, R3 ;  /* 0x000000ffff377224 */ /* 0x000fe200078e0003 */
[----:B------:R-:W-:Y:S06]  /*4ef0*/  BRA `(.L_x_86) ;  /* 0x00000000000c7947 */ /* 0x000fec0003800000 */
.L_x_87:
[----:B------:R-:W-:Y:S01]  /*4f00*/  LOP3.LUT R3, R51, 0x80000, RZ, 0xfc, !PT ;  /* 0x0008000033037812 */ /* 0x000fe200078efcff */
[----:B------:R-:W-:-:S03]  /*4f10*/  IMAD.MOV.U32 R54, RZ, RZ, R50 ;  /* 0x000000ffff367224 */ /* 0x000fc600078e0032 */
[----:B------:R-:W-:-:S07]  /*4f20*/  MOV R55, R3 ;  /* 0x0000000300377202 */ /* 0x000fce0000000f00 */
.L_x_86:
[----:B------:R-:W-:Y:S05]  /*4f30*/  BSYNC.RECONVERGENT B1 ;  /* 0x0000000000017941 */ /* 0x000fea0003800200 */
.L_x_84:
[----:B------:R-:W-:Y:S01]  /*4f40*/  MOV R4, R0 ;  /* 0x0000000000047202 */ /* 0x000fe20000000f00 */
[----:B------:R-:W-:Y:S02]  /*4f50*/  IMAD.MOV.U32 R5, RZ, RZ, 0x0 ;  /* 0x00000000ff057424 */ /* 0x000fe400078e00ff */
[----:B------:R-:W-:Y:S02]  /*4f60*/  IMAD.MOV.U32 R2, RZ, RZ, R54 ;  /* 0x000000ffff027224 */ /* 0x000fe400078e0036 */
[----:B------:R-:W-:Y:S01]  /*4f70*/  IMAD.MOV.U32 R3, RZ, RZ, R55 ;  /* 0x000000ffff037224 */ /* 0x000fe200078e0037 */
[----:B------:R-:W-:Y:S06]  /*4f80*/  RET.REL.NODEC R4 `(_Z21update_physics_kernelP4Bodyiddd) ;  /* 0xffffffb0041c7950 */ /* 0x000fec0003c3ffff */
        .weak           $__internal_1_$__cuda_sm20_dsqrt_rn_f64_mediumpath_v1
        .type           $__internal_1_$__cuda_sm20_dsqrt_rn_f64_mediumpath_v1,@function
        .size           $__internal_1_$__cuda_sm20_dsqrt_rn_f64_mediumpath_v1,(.L_x_95 - $__internal_1_$__cuda_sm20_dsqrt_rn_f64_mediumpath_v1)
$__internal_1_$__cuda_sm20_dsqrt_rn_f64_mediumpath_v1:
[----:B------:R-:W-:Y:S01]  /*4f90*/  ISETP.GE.U32.AND P0, PT, R0, -0x3400000, PT ;  /* 0xfcc000000000780c */ /* 0x000fe20003f06070 */
[----:B------:R-:W-:-:S12]  /*4fa0*/  BSSY.RECONVERGENT B1, `(.L_x_89) ;  /* 0x0000023000017945 */ /* 0x000fd80003800200 */
[----:B------:R-:W-:Y:S05]  /*4fb0*/  @!P0 BRA `(.L_x_90) ;  /* 0x0000000000208947 */ /* 0x000fea0003800000 */
[----:B------:R-:W-:-:S10]  /*4fc0*/  DFMA.RM R4, R6, R2, R4 ;  /* 0x000000020604722b */ /* 0x000fd40000004004 */
[----:B------:R-:W-:-:S05]  /*4fd0*/  IADD3 R2, P0, PT, R4, 0x1, RZ ;  /* 0x0000000104027810 */ /* 0x000fca0007f1e0ff */
[----:B------:R-:W-:-:S06]  /*4fe0*/  IMAD.X R3, RZ, RZ, R5, P0 ;  /* 0x000000ffff037224 */ /* 0x000fcc00000e0605 */
[----:B------:R-:W-:-:S08]  /*4ff0*/  DFMA.RP R8, -R4, R2, R8 ;  /* 0x000000020408722b */ /* 0x000fd00000008108 */
[----:B------:R-:W-:-:S06]  /*5000*/  DSETP.GT.AND P0, PT, R8, RZ, PT ;  /* 0x000000ff0800722a */ /* 0x000fcc0003f04000 */
[----:B------:R-:W-:Y:S02]  /*5010*/  FSEL R2, R2, R4, P0 ;  /* 0x0000000402027208 */ /* 0x000fe40000000000 */
[----:B------:R-:W-:Y:S01]  /*5020*/  FSEL R3, R3, R5, P0 ;  /* 0x0000000503037208 */ /* 0x000fe20000000000 */
[----:B------:R-:W-:Y:S06]  /*5030*/  BRA `(.L_x_91) ;  /* 0x0000000000647947 */ /* 0x000fec0003800000 */
.L_x_90:
[----:B------:R-:W-:-:S14]  /*5040*/  DSETP.NE.AND P0, PT, R8, RZ, PT ;  /* 0x000000ff0800722a */ /* 0x000fdc0003f05000 */
[----:B------:R-:W-:Y:S05]  /*5050*/  @!P0 BRA `(.L_x_92) ;  /* 0x0000000000588947 */ /* 0x000fea0003800000 */
[----:B------:R-:W-:-:S13]  /*5060*/  ISETP.GE.AND P0, PT, R9, RZ, PT ;  /* 0x000000ff0900720c */ /* 0x000fda0003f06270 */
[----:B------:R-:W-:Y:S01]  /*5070*/  @!P0 MOV R2, 0x0 ;  /* 0x0000000000028802 */ /* 0x000fe20000000f00 */
[----:B------:R-:W-:Y:S01]  /*5080*/  @!P0 IMAD.MOV.U32 R3, RZ, RZ, -0x80000 ;  /* 0xfff80000ff038424 */ /* 0x000fe200078e00ff */
[----:B------:R-:W-:Y:S06]  /*5090*/  @!P0 BRA `(.L_x_91) ;  /* 0x00000000004c8947 */ /* 0x000fec0003800000 */
[----:B------:R-:W-:-:S13]  /*50a0*/  ISETP.GT.AND P0, PT, R9, 0x7fefffff, PT ;  /* 0x7fefffff0900780c */ /* 0x000fda0003f04270 */
[----:B------:R-:W-:Y:S05]  /*50b0*/  @P0 BRA `(.L_x_92) ;  /* 0x0000000000400947 */ /* 0x000fea0003800000 */
[----:B------:R-:W-:Y:S01]  /*50c0*/  DMUL R8, R8, 8.11296384146066816958e+31 ;  /* 0x4690000008087828 */ /* 0x000fe20000000000 */
[----:B------:R-:W-:Y:S01]  /*50d0*/  IMAD.MOV.U32 R6, RZ, RZ, RZ ;  /* 0x000000ffff067224 */ /* 0x000fe200078e00ff */
[----:B------:R-:W-:Y:S01]  /*50e0*/  MOV R2, 0x0 ;  /* 0x0000000000027802 */ /* 0x000fe20000000f00 */
[----:B------:R-:W-:-:S03]  /*50f0*/  IMAD.MOV.U32 R3, RZ, RZ, 0x3fd80000 ;  /* 0x3fd80000ff037424 */ /* 0x000fc600078e00ff */
[----:B------:R-:W0:Y:S02]  /*5100*/  MUFU.RSQ64H R7, R9 ;  /* 0x0000000900077308 */ /* 0x000e240000001c00 */
[----:B0-----:R-:W-:-:S08]  /*5110*/  DMUL R4, R6, R6 ;  /* 0x0000000606047228 */ /* 0x001fd00000000000 */
[----:B------:R-:W-:-:S08]  /*5120*/  DFMA R4, R8, -R4, 1 ;  /* 0x3ff000000804742b */ /* 0x000fd00000000804 */
[----:B------:R-:W-:Y:S02]  /*5130*/  DFMA R2, R4, R2, 0.5 ;  /* 0x3fe000000402742b */ /* 0x000fe40000000002 */
[----:B------:R-:W-:-:S08]  /*5140*/  DMUL R4, R6, R4 ;  /* 0x0000000406047228 */ /* 0x000fd00000000000 */
[----:B------:R-:W-:-:S08]  /*5150*/  DFMA R4, R2, R4, R6 ;  /* 0x000000040204722b */ /* 0x000fd00000000006 */
[----:B------:R-:W-:Y:S02]  /*5160*/  DMUL R2, R8, R4 ;  /* 0x0000000408027228 */ /* 0x000fe40000000000 */
[----:B------:R-:W-:-:S06]  /*5170*/  VIADD R5, R5, 0xfff00000 ;  /* 0xfff0000005057836 */ /* 0x000fcc0000000000 */
[----:B------:R-:W-:-:S08]  /*5180*/  DFMA R6, R2, -R2, R8 ;  /* 0x800000020206722b */ /* 0x000fd00000000008 */
[----:B------:R-:W-:-:S10]  /*5190*/  DFMA R2, R4, R6, R2 ;  /* 0x000000060402722b */ /* 0x000fd40000000002 */
[----:B------:R-:W-:Y:S01]  /*51a0*/  IADD3 R3, PT, PT, R3, -0x3500000, RZ ;  /* 0xfcb0000003037810 */ /* 0x000fe20007ffe0ff */
[----:B------:R-:W-:Y:S06]  /*51b0*/  BRA `(.L_x_91) ;  /* 0x0000000000047947 */ /* 0x000fec0003800000 */
.L_x_92:
[----:B------:R-:W-:-:S11]  /*51c0*/  DADD R2, R8, R8 ;  /* 0x0000000008027229 */ /* 0x000fd60000000008 */
.L_x_91:
[----:B------:R-:W-:Y:S05]  /*51d0*/  BSYNC.RECONVERGENT B1 ;  /* 0x0000000000017941 */ /* 0x000fea0003800200 */
.L_x_89:
[----:B------:R-:W-:-:S04]  /*51e0*/  IMAD.MOV.U32 R47, RZ, RZ, 0x0 ;  /* 0x00000000ff2f7424 */ /* 0x000fc800078e00ff */
[----:B------:R-:W-:Y:S05]  /*51f0*/  RET.REL.NODEC R46 `(_Z21update_physics_kernelP4Bodyiddd) ;  /* 0xffffffac2e807950 */ /* 0x000fea0003c3ffff */
.L_x_93:
[----:B------:R-:W-:-:S00]  /*5200*/  BRA `(.L_x_93) ;  /* 0xfffffffc00fc7947 */ /* 0x000fc0000383ffff */
[----:B------:R-:W-:-:S00]  /*5210*/  NOP ;  /* 0x0000000000007918 */ /* 0x000fc00000000000 */
        /* <DEDUP_REMOVED lines=14> */
.L_x_95:


//--------------------- .nv.shared.reserved.0     --------------------------
	.section	.nv.shared.reserved.0,"aw",@nobits
	.weak		__nv_reservedSMEM_offset_0_alias
	.size		__nv_reservedSMEM_offset_0_alias, 0, 64
	.other		__nv_reservedSMEM_offset_0_alias,@"STO_CUDA_RESERVED_SHARED STV_DEFAULT"
__nv_reservedSMEM_offset_0_alias:
	.zero		0
	.zero		64


//--------------------- .nv.constant0._Z21update_physics_kernelP4Bodyiddd --------------------------
	.section	.nv.constant0._Z21update_physics_kernelP4Bodyiddd,"a",@progbits
	.sectionflags	@""
	.align	4
.nv.constant0._Z21update_physics_kernelP4Bodyiddd:
	.zero		936


//--------------------- SYMBOLS --------------------------

	.type		.nv.reservedSmem.offset0,@object
	.size		.nv.reservedSmem.offset0,0x4
